//
// Generated by NVIDIA NVVM Compiler
//
// Compiler Build ID: CL-36424714
// Cuda compilation tools, release 13.0, V13.0.88
// Based on NVVM 20.0.0
//

.version 9.0
.target sm_100
.address_size 64

	// .globl	_Z3fftPdS_i
.func  (.param .align 16 .b8 func_retval0[16]) __internal_trig_reduction_slowpathd
(
	.param .b64 __internal_trig_reduction_slowpathd_param_0
)
;
.global .align 8 .b8 __cudart_i2opi_d[144] = {8, 93, 141, 31, 177, 95, 251, 107, 234, 146, 82, 138, 247, 57, 7, 61, 123, 241, 229, 235, 199, 186, 39, 117, 45, 234, 95, 158, 102, 63, 70, 79, 183, 9, 203, 39, 207, 126, 54, 109, 31, 109, 10, 90, 139, 17, 47, 239, 15, 152, 5, 222, 255, 151, 248, 31, 59, 40, 249, 189, 139, 95, 132, 156, 244, 57, 83, 131, 57, 214, 145, 57, 65, 126, 95, 180, 38, 112, 156, 233, 132, 68, 187, 46, 245, 53, 130, 232, 62, 167, 41, 177, 28, 235, 29, 254, 28, 146, 209, 9, 234, 46, 73, 6, 224, 210, 77, 66, 58, 110, 36, 183, 97, 197, 187, 222, 171, 99, 81, 254, 65, 144, 67, 60, 153, 149, 98, 219, 192, 221, 52, 245, 209, 87, 39, 252, 41, 21, 68, 78, 110, 131, 249, 162};
.global .align 16 .b8 __cudart_sin_cos_coeffs[128] = {70, 210, 176, 44, 241, 229, 90, 190, 146, 227, 172, 105, 227, 29, 199, 62, 161, 98, 219, 25, 160, 1, 42, 191, 24, 8, 17, 17, 17, 17, 129, 63, 84, 85, 85, 85, 85, 85, 197, 191, 0, 0, 0, 0, 0, 0, 0, 0, 0, 0, 0, 0, 0, 0, 0, 0, 100, 129, 253, 32, 131, 255, 168, 189, 40, 133, 239, 193, 167, 238, 33, 62, 217, 230, 6, 142, 79, 126, 146, 190, 233, 188, 221, 25, 160, 1, 250, 62, 71, 93, 193, 22, 108, 193, 86, 191, 81, 85, 85, 85, 85, 85, 165, 63, 0, 0, 0, 0, 0, 0, 224, 191, 0, 0, 0, 0, 0, 0, 240, 63};

.visible .entry _Z3fftPdS_i(
	.param .u64 .ptr .align 1 _Z3fftPdS_i_param_0,
	.param .u64 .ptr .align 1 _Z3fftPdS_i_param_1,
	.param .u32 _Z3fftPdS_i_param_2
)
{
	.reg .pred 	%p<12>;
	.reg .b32 	%r<40>;
	.reg .b64 	%rd<22>;
	.reg .b64 	%fd<106>;

	ld.param.u64 	%rd6, [_Z3fftPdS_i_param_0];
	ld.param.u32 	%r16, [_Z3fftPdS_i_param_2];
	mov.u32 	%r17, %ctaid.x;
	mov.u32 	%r18, %ntid.x;
	mov.u32 	%r19, %tid.x;
	mad.lo.s32 	%r1, %r17, %r18, %r19;
	mov.u32 	%r20, %ctaid.y;
	mov.u32 	%r21, %ntid.y;
	mov.u32 	%r22, %tid.y;
	mad.lo.s32 	%r2, %r20, %r21, %r22;
	setp.lt.s32 	%p1, %r16, 1;
	mov.f64 	%fd100, 0d0000000000000000;
	mov.f64 	%fd99, %fd100;
	@%p1 bra 	$L__BB0_14;
	cvt.rn.f64.s32 	%fd1, %r1;
	cvt.rn.f64.u32 	%fd2, %r16;
	mul.f64 	%fd29, %fd2, %fd2;
	sqrt.rn.f64 	%fd3, %fd29;
	neg.s32 	%r3, %r16;
	mul.wide.u32 	%rd1, %r16, 8;
	cvta.to.global.u64 	%rd2, %rd6;
	mov.f64 	%fd99, 0d0000000000000000;
	mov.b32 	%r35, 0;
	mov.u64 	%rd11, __cudart_sin_cos_coeffs;
	mov.f64 	%fd100, %fd99;
$L__BB0_2:
	cvt.rn.f64.u32 	%fd31, %r35;
	cvt.rn.f64.u32 	%fd32, %r2;
	mul.f64 	%fd33, %fd32, %fd31;
	div.rn.f64 	%fd6, %fd33, %fd2;
	cvt.u64.u32 	%rd8, %r35;
	mad.lo.s64 	%rd21, %rd1, %rd8, %rd2;
	mov.f64 	%fd98, 0d0000000000000000;
	mov.u32 	%r36, %r3;
$L__BB0_3:
	ld.global.f64 	%fd10, [%rd21];
	mul.f64 	%fd34, %fd1, %fd98;
	div.rn.f64 	%fd35, %fd34, %fd2;
	add.f64 	%fd36, %fd6, %fd35;
	mul.f64 	%fd11, %fd36, 0d401921FB53C8D4F1;
	abs.f64 	%fd12, %fd11;
	setp.neu.f64 	%p2, %fd12, 0d7FF0000000000000;
	@%p2 bra 	$L__BB0_5;
	mov.f64 	%fd42, 0d0000000000000000;
	mul.rn.f64 	%fd102, %fd11, %fd42;
	mov.b32 	%r38, 1;
	bra.uni 	$L__BB0_8;
$L__BB0_5:
	mul.f64 	%fd37, %fd11, 0d3FE45F306DC9C883;
	cvt.rni.s32.f64 	%r37, %fd37;
	cvt.rn.f64.s32 	%fd38, %r37;
	fma.rn.f64 	%fd39, %fd38, 0dBFF921FB54442D18, %fd11;
	fma.rn.f64 	%fd40, %fd38, 0dBC91A62633145C00, %fd39;
	fma.rn.f64 	%fd102, %fd38, 0dB97B839A252049C0, %fd40;
	setp.ltu.f64 	%p3, %fd12, 0d41E0000000000000;
	@%p3 bra 	$L__BB0_7;
	{ // callseq 0, 0
	.param .b64 param0;
	st.param.f64 	[param0], %fd11;
	.param .align 16 .b8 retval0[16];
	call.uni (retval0), 
	__internal_trig_reduction_slowpathd, 
	(
	param0
	);
	ld.param.f64 	%fd102, [retval0];
	ld.param.b32 	%r37, [retval0+8];
	} // callseq 0
$L__BB0_7:
	add.s32 	%r38, %r37, 1;
$L__BB0_8:
	shl.b32 	%r26, %r38, 6;
	cvt.u64.u32 	%rd9, %r26;
	and.b64  	%rd10, %rd9, 64;
	add.s64 	%rd12, %rd11, %rd10;
	mul.rn.f64 	%fd43, %fd102, %fd102;
	and.b32  	%r27, %r38, 1;
	setp.eq.b32 	%p5, %r27, 1;
	selp.f64 	%fd44, 0dBDA8FF8320FD8164, 0d3DE5DB65F9785EBA, %p5;
	ld.global.nc.v2.f64 	{%fd45, %fd46}, [%rd12];
	fma.rn.f64 	%fd47, %fd44, %fd43, %fd45;
	fma.rn.f64 	%fd48, %fd47, %fd43, %fd46;
	ld.global.nc.v2.f64 	{%fd49, %fd50}, [%rd12+16];
	fma.rn.f64 	%fd51, %fd48, %fd43, %fd49;
	fma.rn.f64 	%fd52, %fd51, %fd43, %fd50;
	ld.global.nc.v2.f64 	{%fd53, %fd54}, [%rd12+32];
	fma.rn.f64 	%fd55, %fd52, %fd43, %fd53;
	fma.rn.f64 	%fd56, %fd55, %fd43, %fd54;
	fma.rn.f64 	%fd57, %fd56, %fd102, %fd102;
	fma.rn.f64 	%fd58, %fd56, %fd43, 0d3FF0000000000000;
	selp.f64 	%fd59, %fd58, %fd57, %p5;
	and.b32  	%r28, %r38, 2;
	setp.eq.s32 	%p6, %r28, 0;
	mov.f64 	%fd60, 0d0000000000000000;
	sub.f64 	%fd61, %fd60, %fd59;
	selp.f64 	%fd62, %fd59, %fd61, %p6;
	mul.f64 	%fd63, %fd10, %fd62;
	div.rn.f64 	%fd64, %fd63, %fd3;
	add.f64 	%fd100, %fd100, %fd64;
	@%p2 bra 	$L__BB0_10;
	mov.f64 	%fd70, 0d0000000000000000;
	mul.rn.f64 	%fd103, %fd11, %fd70;
	mov.b32 	%r39, 0;
	bra.uni 	$L__BB0_12;
$L__BB0_10:
	mul.f64 	%fd65, %fd11, 0d3FE45F306DC9C883;
	cvt.rni.s32.f64 	%r39, %fd65;
	cvt.rn.f64.s32 	%fd66, %r39;
	fma.rn.f64 	%fd67, %fd66, 0dBFF921FB54442D18, %fd11;
	fma.rn.f64 	%fd68, %fd66, 0dBC91A62633145C00, %fd67;
	fma.rn.f64 	%fd103, %fd66, 0dB97B839A252049C0, %fd68;
	setp.ltu.f64 	%p7, %fd12, 0d41E0000000000000;
	@%p7 bra 	$L__BB0_12;
	{ // callseq 1, 0
	.param .b64 param0;
	st.param.f64 	[param0], %fd11;
	.param .align 16 .b8 retval0[16];
	call.uni (retval0), 
	__internal_trig_reduction_slowpathd, 
	(
	param0
	);
	ld.param.f64 	%fd103, [retval0];
	ld.param.b32 	%r39, [retval0+8];
	} // callseq 1
$L__BB0_12:
	shl.b32 	%r31, %r39, 6;
	cvt.u64.u32 	%rd13, %r31;
	and.b64  	%rd14, %rd13, 64;
	add.s64 	%rd16, %rd11, %rd14;
	mul.rn.f64 	%fd71, %fd103, %fd103;
	and.b32  	%r32, %r39, 1;
	setp.eq.b32 	%p8, %r32, 1;
	selp.f64 	%fd72, 0dBDA8FF8320FD8164, 0d3DE5DB65F9785EBA, %p8;
	ld.global.nc.v2.f64 	{%fd73, %fd74}, [%rd16];
	fma.rn.f64 	%fd75, %fd72, %fd71, %fd73;
	fma.rn.f64 	%fd76, %fd75, %fd71, %fd74;
	ld.global.nc.v2.f64 	{%fd77, %fd78}, [%rd16+16];
	fma.rn.f64 	%fd79, %fd76, %fd71, %fd77;
	fma.rn.f64 	%fd80, %fd79, %fd71, %fd78;
	ld.global.nc.v2.f64 	{%fd81, %fd82}, [%rd16+32];
	fma.rn.f64 	%fd83, %fd80, %fd71, %fd81;
	fma.rn.f64 	%fd84, %fd83, %fd71, %fd82;
	fma.rn.f64 	%fd85, %fd84, %fd103, %fd103;
	fma.rn.f64 	%fd86, %fd84, %fd71, 0d3FF0000000000000;
	selp.f64 	%fd87, %fd86, %fd85, %p8;
	and.b32  	%r33, %r39, 2;
	setp.eq.s32 	%p9, %r33, 0;
	mov.f64 	%fd88, 0d0000000000000000;
	sub.f64 	%fd89, %fd88, %fd87;
	selp.f64 	%fd90, %fd87, %fd89, %p9;
	mul.f64 	%fd91, %fd10, %fd90;
	div.rn.f64 	%fd92, %fd91, %fd3;
	sub.f64 	%fd99, %fd99, %fd92;
	add.f64 	%fd98, %fd98, 0d3FF0000000000000;
	add.s32 	%r36, %r36, 1;
	setp.ne.s32 	%p10, %r36, 0;
	add.s64 	%rd21, %rd21, 8;
	@%p10 bra 	$L__BB0_3;
	add.s32 	%r35, %r35, 1;
	setp.ne.s32 	%p11, %r35, %r16;
	@%p11 bra 	$L__BB0_2;
$L__BB0_14:
	ld.param.u64 	%rd20, [_Z3fftPdS_i_param_1];
	cvta.to.global.u64 	%rd17, %rd20;
	mul.f64 	%fd93, %fd99, %fd99;
	fma.rn.f64 	%fd94, %fd100, %fd100, %fd93;
	sqrt.rn.f64 	%fd95, %fd94;
	mad.lo.s32 	%r34, %r16, %r2, %r1;
	mul.wide.s32 	%rd18, %r34, 8;
	add.s64 	%rd19, %rd17, %rd18;
	st.global.f64 	[%rd19], %fd95;
	ret;

}
.func  (.param .align 16 .b8 func_retval0[16]) __internal_trig_reduction_slowpathd(
	.param .b64 __internal_trig_reduction_slowpathd_param_0
)
{
	.local .align 8 .b8 	__local_depot1[40];
	.reg .b64 	%SP;
	.reg .b64 	%SPL;
	.reg .pred 	%p<10>;
	.reg .b32 	%r<47>;
	.reg .b64 	%rd<74>;
	.reg .b64 	%fd<5>;

	mov.u64 	%SPL, __local_depot1;
	ld.param.f64 	%fd4, [__internal_trig_reduction_slowpathd_param_0];
	add.u64 	%rd1, %SPL, 0;
	{
	.reg .b32 %temp; 
	mov.b64 	{%temp, %r1}, %fd4;
	}
	shr.u32 	%r2, %r1, 20;
	and.b32  	%r3, %r2, 2047;
	setp.eq.s32 	%p1, %r3, 2047;
	mov.b32 	%r46, 0;
	@%p1 bra 	$L__BB1_9;
	add.s32 	%r20, %r3, -1024;
	mov.b64 	%rd20, %fd4;
	shl.b64 	%rd2, %rd20, 11;
	shr.u32 	%r4, %r20, 6;
	sub.s32 	%r45, 15, %r4;
	sub.s32 	%r21, 19, %r4;
	setp.lt.u32 	%p2, %r20, 128;
	selp.b32 	%r6, 18, %r21, %p2;
	setp.ge.s32 	%p3, %r45, %r6;
	mov.b64 	%rd70, 0;
	@%p3 bra 	$L__BB1_4;
	add.s32 	%r23, %r6, %r4;
	neg.s32 	%r43, %r23;
	or.b64  	%rd3, %rd2, -9223372036854775808;
	mov.b64 	%rd70, 0;
	mov.b32 	%r42, 0;
	mov.u64 	%rd25, __cudart_i2opi_d;
	mov.u32 	%r44, %r45;
$L__BB1_3:
	.pragma "nounroll";
	mul.wide.s32 	%rd22, %r42, 8;
	add.s64 	%rd23, %rd1, %rd22;
	mul.wide.s32 	%rd24, %r44, 8;
	add.s64 	%rd26, %rd25, %rd24;
	ld.global.nc.u64 	%rd27, [%rd26];
	{
	.reg .u32 %r0, %r1, %r2, %r3, %alo, %ahi, %blo, %bhi, %clo, %chi;
	mov.b64 	{%alo,%ahi}, %rd27;
	mov.b64 	{%blo,%bhi}, %rd3;
	mov.b64 	{%clo,%chi}, %rd70;
	mad.lo.cc.u32 	%r0, %alo, %blo, %clo;
	madc.hi.cc.u32 	%r1, %alo, %blo, %chi;
	madc.hi.u32 	%r2, %alo, %bhi, 0;
	mad.lo.cc.u32 	%r1, %alo, %bhi, %r1;
	madc.hi.cc.u32 	%r2, %ahi, %blo, %r2;
	madc.hi.u32 	%r3, %ahi, %bhi, 0;
	mad.lo.cc.u32 	%r1, %ahi, %blo, %r1;
	madc.lo.cc.u32 	%r2, %ahi, %bhi, %r2;
	addc.u32 	%r3, %r3, 0;
	mov.b64 	%rd28, {%r0,%r1};
	mov.b64 	%rd70, {%r2,%r3};
	}
	st.local.u64 	[%rd23], %rd28;
	add.s32 	%r44, %r44, 1;
	add.s32 	%r43, %r43, 1;
	add.s32 	%r42, %r42, 1;
	setp.ne.s32 	%p4, %r43, -15;
	mov.u32 	%r45, %r6;
	@%p4 bra 	$L__BB1_3;
$L__BB1_4:
	cvt.s64.s32 	%rd29, %r45;
	cvt.u64.u32 	%rd30, %r4;
	add.s64 	%rd31, %rd30, %rd29;
	shl.b64 	%rd32, %rd31, 3;
	add.s64 	%rd33, %rd1, %rd32;
	st.local.u64 	[%rd33+-120], %rd70;
	and.b32  	%r15, %r2, 63;
	ld.local.u64 	%rd72, [%rd1+16];
	ld.local.u64 	%rd71, [%rd1+24];
	setp.eq.s32 	%p5, %r15, 0;
	@%p5 bra 	$L__BB1_6;
	shl.b64 	%rd34, %rd71, %r15;
	shr.u64 	%rd35, %rd72, 1;
	xor.b32  	%r24, %r15, 63;
	shr.u64 	%rd36, %rd35, %r24;
	or.b64  	%rd71, %rd34, %rd36;
	ld.local.u64 	%rd37, [%rd1+8];
	shl.b64 	%rd38, %rd72, %r15;
	shr.u64 	%rd39, %rd37, 1;
	shr.u64 	%rd40, %rd39, %r24;
	or.b64  	%rd72, %rd38, %rd40;
$L__BB1_6:
	and.b32  	%r25, %r1, -2147483648;
	shr.u64 	%rd41, %rd71, 62;
	cvt.u32.u64 	%r26, %rd41;
	mov.b64 	{%r27, %r28}, %rd71;
	mov.b64 	{%r29, %r30}, %rd72;
	shf.l.wrap.b32 	%r31, %r30, %r27, 2;
	shf.l.wrap.b32 	%r32, %r27, %r28, 2;
	mov.b64 	%rd42, {%r31, %r32};
	shl.b64 	%rd43, %rd72, 2;
	shr.u64 	%rd44, %rd42, 63;
	cvt.u32.u64 	%r33, %rd44;
	add.s32 	%r34, %r33, %r26;
	setp.eq.s32 	%p6, %r25, 0;
	neg.s32 	%r35, %r34;
	selp.b32 	%r46, %r34, %r35, %p6;
	setp.gt.s64 	%p7, %rd42, -1;
	mov.b64 	%rd45, 0;
	{
	.reg .u32 %r0, %r1, %r2, %r3, %a0, %a1, %a2, %a3, %b0, %b1, %b2, %b3;
	mov.b64 	{%a0,%a1}, %rd45;
	mov.b64 	{%a2,%a3}, %rd45;
	mov.b64 	{%b0,%b1}, %rd43;
	mov.b64 	{%b2,%b3}, %rd42;
	sub.cc.u32 	%r0, %a0, %b0;
	subc.cc.u32 	%r1, %a1, %b1;
	subc.cc.u32 	%r2, %a2, %b2;
	subc.u32 	%r3, %a3, %b3;
	mov.b64 	%rd46, {%r0,%r1};
	mov.b64 	%rd47, {%r2,%r3};
	}
	xor.b32  	%r36, %r25, -2147483648;
	selp.b64 	%rd73, %rd42, %rd47, %p7;
	selp.b64 	%rd14, %rd43, %rd46, %p7;
	selp.b32 	%r17, %r25, %r36, %p7;
	clz.b64 	%r37, %rd73;
	cvt.u64.u32 	%rd15, %r37;
	setp.eq.s32 	%p8, %r37, 0;
	@%p8 bra 	$L__BB1_8;
	cvt.u32.u64 	%r38, %rd15;
	and.b32  	%r39, %r38, 63;
	shl.b64 	%rd48, %rd73, %r39;
	shr.u64 	%rd49, %rd14, 1;
	not.b32 	%r40, %r38;
	and.b32  	%r41, %r40, 63;
	shr.u64 	%rd50, %rd49, %r41;
	or.b64  	%rd73, %rd48, %rd50;
$L__BB1_8:
	mov.b64 	%rd51, -3958705157555305931;
	{
	.reg .u32 %r0, %r1, %r2, %r3, %alo, %ahi, %blo, %bhi;
	mov.b64 	{%alo,%ahi}, %rd73;
	mov.b64 	{%blo,%bhi}, %rd51;
	mul.lo.u32 	%r0, %alo, %blo;
	mul.hi.u32 	%r1, %alo, %blo;
	mad.lo.cc.u32 	%r1, %alo, %bhi, %r1;
	madc.hi.u32 	%r2, %alo, %bhi, 0;
	mad.lo.cc.u32 	%r1, %ahi, %blo, %r1;
	madc.hi.cc.u32 	%r2, %ahi, %blo, %r2;
	madc.hi.u32 	%r3, %ahi, %bhi, 0;
	mad.lo.cc.u32 	%r2, %ahi, %bhi, %r2;
	addc.u32 	%r3, %r3, 0;
	mov.b64 	%rd52, {%r0,%r1};
	mov.b64 	%rd53, {%r2,%r3};
	}
	setp.gt.s64 	%p9, %rd53, 0;
	{
	.reg .u32 %r0, %r1, %r2, %r3, %a0, %a1, %a2, %a3, %b0, %b1, %b2, %b3;
	mov.b64 	{%a0,%a1}, %rd52;
	mov.b64 	{%a2,%a3}, %rd53;
	mov.b64 	{%b0,%b1}, %rd52;
	mov.b64 	{%b2,%b3}, %rd53;
	add.cc.u32 	%r0, %a0, %b0;
	addc.cc.u32 	%r1, %a1, %b1;
	addc.cc.u32 	%r2, %a2, %b2;
	addc.u32 	%r3, %a3, %b3;
	mov.b64 	%rd54, {%r0,%r1};
	mov.b64 	%rd55, {%r2,%r3};
	}
	selp.b64 	%rd56, %rd55, %rd53, %p9;
	selp.s64 	%rd57, -1, 0, %p9;
	sub.s64 	%rd58, %rd57, %rd15;
	cvt.u64.u32 	%rd59, %r17;
	shl.b64 	%rd60, %rd59, 32;
	add.s64 	%rd61, %rd56, 1;
	shr.u64 	%rd62, %rd61, 10;
	add.s64 	%rd63, %rd62, 1;
	shr.u64 	%rd64, %rd63, 1;
	shl.b64 	%rd65, %rd58, 52;
	add.s64 	%rd66, %rd65, %rd64;
	add.s64 	%rd67, %rd66, 4602678819172646912;
	or.b64  	%rd68, %rd67, %rd60;
	mov.b64 	%fd4, %rd68;
$L__BB1_9:
	st.param.f64 	[func_retval0], %fd4;
	st.param.b32 	[func_retval0+8], %r46;
	ret;

}


// ===== COMPILED SASS (sm_100) =====

	.target	sm_100

	.elftype	@"ET_EXEC"


//--------------------- .note.nv.tkinfo           --------------------------
	.section	.note.nv.tkinfo,"",@"SHT_NOTE"
	.sectionflags	@"SHF_NOTE_NV_TKINFO"
	.tkinfo
        /*0018*/ 	.word	0x00000002
        /*0030*/ 	.string	""
        /*0030*/ 	.string	"ptxas"
        /*0030*/ 	.string	"Cuda compilation tools, release 13.0, V13.0.88"
        /*0030*/ 	.string	"Build cuda_13.0.r13.0/compiler.36424714_0"
        /*0030*/ 	.string	"-arch sm_100 -m 64 "



//--------------------- .note.nv.cuinfo           --------------------------
	.section	.note.nv.cuinfo,"",@"SHT_NOTE"
	.sectionflags	@"SHF_NOTE_NV_CUINFO"
        /*0018*/ 	.short	0x0002
        /*001a*/ 	.short	0x0064
        /*001c*/ 	.short	0x0082
	.zero		2


//--------------------- .nv.info                  --------------------------
	.section	.nv.info,"",@"SHT_CUDA_INFO"
	.align	4


	//----- nvinfo : EIATTR_REGCOUNT
	.align		4
        /*0000*/ 	.byte	0x04, 0x2f
        /*0002*/ 	.short	(.L_3 - .L_2)
	.align		4
.L_2:
        /*0004*/ 	.word	index@(_Z3fftPdS_i)
        /*0008*/ 	.word	0x0000002e


	//----- nvinfo : EIATTR_FRAME_SIZE
	.align		4
.L_3:
        /*000c*/ 	.byte	0x04, 0x11
        /*000e*/ 	.short	(.L_5 - .L_4)
	.align		4
.L_4:
        /*0010*/ 	.word	index@($_Z3fftPdS_i$__internal_trig_reduction_slowpathd)
        /*0014*/ 	.word	0x00000028


	//----- nvinfo : EIATTR_FRAME_SIZE
	.align		4
.L_5:
        /*0018*/ 	.byte	0x04, 0x11
        /*001a*/ 	.short	(.L_7 - .L_6)
	.align		4
.L_6:
        /*001c*/ 	.word	index@($__internal_1_$__cuda_sm20_dsqrt_rn_f64_mediumpath_v1)
        /*0020*/ 	.word	0x00000028


	//----- nvinfo : EIATTR_FRAME_SIZE
	.align		4
.L_7:
        /*0024*/ 	.byte	0x04, 0x11
        /*0026*/ 	.short	(.L_9 - .L_8)
	.align		4
.L_8:
        /*0028*/ 	.word	index@($__internal_0_$__cuda_sm20_div_rn_f64_full)
        /*002c*/ 	.word	0x00000028


	//----- nvinfo : EIATTR_FRAME_SIZE
	.align		4
.L_9:
        /*0030*/ 	.byte	0x04, 0x11
        /*0032*/ 	.short	(.L_11 - .L_10)
	.align		4
.L_10:
        /*0034*/ 	.word	index@(_Z3fftPdS_i)
        /*0038*/ 	.word	0x00000028


	//----- nvinfo : EIATTR_MIN_STACK_SIZE
	.align		4
.L_11:
        /*003c*/ 	.byte	0x04, 0x12
        /*003e*/ 	.short	(.L_13 - .L_12)
	.align		4
.L_12:
        /*0040*/ 	.word	index@(_Z3fftPdS_i)
        /*0044*/ 	.word	0x00000028
.L_13:


//--------------------- .nv.compat                --------------------------
	.section	.nv.compat,"",@"SHT_CUDA_COMPAT_INFO"
	.align	4
        /*0000*/ 	.byte	0x02, 0x09, 0x00, 0x00, 0x02, 0x02, 0x01, 0x00, 0x02, 0x05, 0x05, 0x00, 0x03, 0x07, 0x01, 0x01
        /*0010*/ 	.byte	0x02, 0x03, 0x00, 0x00, 0x02, 0x06, 0x01, 0x00, 0x04, 0x0b, 0x08, 0x00, 0x01, 0x00, 0x00, 0x00
        /*0020*/ 	.byte	0x00, 0x00, 0x00, 0x00


//--------------------- .nv.info._Z3fftPdS_i      --------------------------
	.section	.nv.info._Z3fftPdS_i,"",@"SHT_CUDA_INFO"
	.sectionflags	@""
	.align	4


	//----- nvinfo : EIATTR_CUDA_API_VERSION
	.align		4
        /*0000*/ 	.byte	0x04, 0x37
        /*0002*/ 	.short	(.L_15 - .L_14)
.L_14:
        /*0004*/ 	.word	0x00000082


	//----- nvinfo : EIATTR_KPARAM_INFO
	.align		4
.L_15:
        /*0008*/ 	.byte	0x04, 0x17
        /*000a*/ 	.short	(.L_17 - .L_16)
.L_16:
        /*000c*/ 	.word	0x00000000
        /*0010*/ 	.short	0x0002
        /*0012*/ 	.short	0x0010
        /*0014*/ 	.byte	0x00, 0xf0, 0x11, 0x00


	//----- nvinfo : EIATTR_KPARAM_INFO
	.align		4
.L_17:
        /*0018*/ 	.byte	0x04, 0x17
        /*001a*/ 	.short	(.L_19 - .L_18)
.L_18:
        /*001c*/ 	.word	0x00000000
        /*0020*/ 	.short	0x0001
        /*0022*/ 	.short	0x0008
        /*0024*/ 	.byte	0x00, 0xf5, 0x21, 0x00


	//----- nvinfo : EIATTR_KPARAM_INFO
	.align		4
.L_19:
        /*0028*/ 	.byte	0x04, 0x17
        /*002a*/ 	.short	(.L_21 - .L_20)
.L_20:
        /*002c*/ 	.word	0x00000000
        /*0030*/ 	.short	0x0000
        /*0032*/ 	.short	0x0000
        /*0034*/ 	.byte	0x00, 0xf5, 0x21, 0x00


	//----- nvinfo : EIATTR_SPARSE_MMA_MASK
	.align		4
.L_21:
        /*0038*/ 	.byte	0x03, 0x50
        /*003a*/ 	.short	0x0000


	//----- nvinfo : EIATTR_MAXREG_COUNT
	.align		4
        /*003c*/ 	.byte	0x03, 0x1b
        /*003e*/ 	.short	0x00ff


	//----- nvinfo : EIATTR_MERCURY_ISA_VERSION
	.align		4
        /*0040*/ 	.byte	0x03, 0x5f
        /*0042*/ 	.short	0x0101


	//----- nvinfo : EIATTR_VRC_CTA_INIT_COUNT
	.align		4
        /*0044*/ 	.byte	0x02, 0x4a
	.zero		1
	.zero		1


	//----- nvinfo : EIATTR_EXIT_INSTR_OFFSETS
	.align		4
        /*0048*/ 	.byte	0x04, 0x1c
        /*004a*/ 	.short	(.L_23 - .L_22)


	//   ....[0]....
.L_22:
        /*004c*/ 	.word	0x00001410


	//----- nvinfo : EIATTR_CRS_STACK_SIZE
	.align		4
.L_23:
        /*0050*/ 	.byte	0x04, 0x1e
        /*0052*/ 	.short	(.L_25 - .L_24)
.L_24:
        /*0054*/ 	.word	0x00000000


	//----- nvinfo : EIATTR_CBANK_PARAM_SIZE
	.align		4
.L_25:
        /*0058*/ 	.byte	0x03, 0x19
        /*005a*/ 	.short	0x0014


	//----- nvinfo : EIATTR_PARAM_CBANK
	.align		4
        /*005c*/ 	.byte	0x04, 0x0a
        /*005e*/ 	.short	(.L_27 - .L_26)
	.align		4
.L_26:
        /*0060*/ 	.word	index@(.nv.constant0._Z3fftPdS_i)
        /*0064*/ 	.short	0x0380
        /*0066*/ 	.short	0x0014


	//----- nvinfo : EIATTR_SW_WAR
	.align		4
.L_27:
        /*0068*/ 	.byte	0x04, 0x36
        /*006a*/ 	.short	(.L_29 - .L_28)
.L_28:
        /*006c*/ 	.word	0x00000008
.L_29:


//--------------------- .nv.callgraph             --------------------------
	.section	.nv.callgraph,"",@"SHT_CUDA_CALLGRAPH"
	.align	4
	.sectionentsize	8
	.align		4
        /*0000*/ 	.word	0x00000000
	.align		4
        /*0004*/ 	.word	0xffffffff
	.align		4
        /*0008*/ 	.word	0x00000000
	.align		4
        /*000c*/ 	.word	0xfffffffe
	.align		4
        /*0010*/ 	.word	0x00000000
	.align		4
        /*0014*/ 	.word	0xfffffffd
	.align		4
        /*0018*/ 	.word	0x00000000
	.align		4
        /*001c*/ 	.word	0xfffffffc


//--------------------- .nv.constant4             --------------------------
	.section	.nv.constant4,"a",@progbits
	.align	8
	.align		8
.nv.constant4:
        /*0000*/ 	.dword	__cudart_i2opi_d
	.align		8
        /*0008*/ 	.dword	__cudart_sin_cos_coeffs


//--------------------- .text._Z3fftPdS_i         --------------------------
	.section	.text._Z3fftPdS_i,"ax",@progbits
	.align	128
        .global         _Z3fftPdS_i
        .type           _Z3fftPdS_i,@function
        .size           _Z3fftPdS_i,(.L_x_39 - _Z3fftPdS_i)
        .other          _Z3fftPdS_i,@"STO_CUDA_ENTRY STV_DEFAULT"
_Z3fftPdS_i:
.text._Z3fftPdS_i:
[----:B------:R-:W0:Y:S01]  /*0000*/  LDC R1, c[0x0][0x37c] ;  /* 0x0000df00ff017b82 */ /* 0x000e220000000800 */
[----:B------:R-:W1:Y:S01]  /*0010*/  S2R R0, SR_TID.X ;  /* 0x0000000000007919 */ /* 0x000e620000002100 */
[----:B------:R-:W2:Y:S06]  /*0020*/  LDCU UR6, c[0x0][0x390] ;  /* 0x00007200ff0677ac */ /* 0x000eac0008000800 */
[----:B------:R-:W1:Y:S01]  /*0030*/  LDC R31, c[0x0][0x360] ;  /* 0x0000d800ff1f7b82 */ /* 0x000e620000000800 */
[----:B0-----:R-:W-:Y:S01]  /*0040*/  VIADD R1, R1, 0xffffffd8 ;  /* 0xffffffd801017836 */ /* 0x001fe20000000000 */
[----:B------:R-:W0:Y:S01]  /*0050*/  S2R R3, SR_TID.Y ;  /* 0x0000000000037919 */ /* 0x000e220000002200 */
[----:B------:R-:W-:-:S02]  /*0060*/  CS2R R28, SRZ ;  /* 0x00000000001c7805 */ /* 0x000fc4000001ff00 */
[----:B------:R-:W-:Y:S01]  /*0070*/  CS2R R26, SRZ ;  /* 0x00000000001a7805 */ /* 0x000fe2000001ff00 */
[----:B------:R-:W3:Y:S02]  /*0080*/  LDCU.64 UR12, c[0x0][0x358] ;  /* 0x00006b00ff0c77ac */ /* 0x000ee40008000a00 */
[----:B------:R-:W1:Y:S08]  /*0090*/  S2UR UR4, SR_CTAID.X ;  /* 0x00000000000479c3 */ /* 0x000e700000002500 */
[----:B------:R-:W0:Y:S01]  /*00a0*/  S2UR UR5, SR_CTAID.Y ;  /* 0x00000000000579c3 */ /* 0x000e220000002600 */
[----:B--2---:R-:W-:-:S07]  /*00b0*/  UISETP.GE.AND UP0, UPT, UR6, 0x1, UPT ;  /* 0x000000010600788c */ /* 0x004fce000bf06270 */
[----:B------:R-:W0:Y:S01]  /*00c0*/  LDC R30, c[0x0][0x364] ;  /* 0x0000d900ff1e7b82 */ /* 0x000e220000000800 */
[----:B-1----:R-:W-:Y:S02]  /*00d0*/  IMAD R31, R31, UR4, R0 ;  /* 0x000000041f1f7c24 */ /* 0x002fe4000f8e0200 */
[----:B0-----:R-:W-:Y:S01]  /*00e0*/  IMAD R30, R30, UR5, R3 ;  /* 0x000000051e1e7c24 */ /* 0x001fe2000f8e0203 */
[----:B---3--:R-:W-:Y:S06]  /*00f0*/  BRA.U !UP0, `(.L_x_0) ;  /* 0x0000001108407547 */ /* 0x008fec000b800000 */
[----:B------:R-:W0:Y:S01]  /*0100*/  I2F.F64.U32 R24, UR6 ;  /* 0x0000000600187d12 */ /* 0x000e220008201800 */
[----:B------:R-:W-:Y:S02]  /*0110*/  IMAD.MOV.U32 R8, RZ, RZ, 0x0 ;  /* 0x00000000ff087424 */ /* 0x000fe400078e00ff */
[----:B------:R-:W-:-:S05]  /*0120*/  IMAD.MOV.U32 R9, RZ, RZ, 0x3fd80000 ;  /* 0x3fd80000ff097424 */ /* 0x000fca00078e00ff */
[----:B------:R1:W2:Y:S01]  /*0130*/  I2F.F64 R22, R31 ;  /* 0x0000001f00167312 */ /* 0x0002a20000201c00 */
[----:B0-----:R-:W-:-:S07]  /*0140*/  DMUL R4, R24, R24 ;  /* 0x0000001818047228 */ /* 0x001fce0000000000 */
[----:B------:R-:W0:Y:S03]  /*0150*/  MUFU.RSQ64H R3, R5 ;  /* 0x0000000500037308 */ /* 0x000e260000001c00 */
[----:B------:R-:W-:-:S05]  /*0160*/  VIADD R2, R5, 0xfcb00000 ;  /* 0xfcb0000005027836 */ /* 0x000fca0000000000 */
[----:B------:R-:W-:Y:S01]  /*0170*/  ISETP.GE.U32.AND P0, PT, R2, 0x7ca00000, PT ;  /* 0x7ca000000200780c */ /* 0x000fe20003f06070 */
[----:B0-----:R-:W-:-:S08]  /*0180*/  DMUL R6, R2, R2 ;  /* 0x0000000202067228 */ /* 0x001fd00000000000 */
[----:B------:R-:W-:-:S08]  /*0190*/  DFMA R6, R4, -R6, 1 ;  /* 0x3ff000000406742b */ /* 0x000fd00000000806 */
[----:B------:R-:W-:Y:S02]  /*01a0*/  DFMA R8, R6, R8, 0.5 ;  /* 0x3fe000000608742b */ /* 0x000fe40000000008 */
[----:B------:R-:W-:-:S08]  /*01b0*/  DMUL R6, R2, R6 ;  /* 0x0000000602067228 */ /* 0x000fd00000000000 */
[----:B------:R-:W-:-:S08]  /*01c0*/  DFMA R6, R8, R6, R2 ;  /* 0x000000060806722b */ /* 0x000fd00000000002 */
[----:B------:R-:W-:Y:S02]  /*01d0*/  DMUL R8, R4, R6 ;  /* 0x0000000604087228 */ /* 0x000fe40000000000 */
[----:B------:R-:W-:Y:S02]  /*01e0*/  VIADD R13, R7, 0xfff00000 ;  /* 0xfff00000070d7836 */ /* 0x000fe40000000000 */
[----:B------:R-:W-:-:S04]  /*01f0*/  IMAD.MOV.U32 R12, RZ, RZ, R6 ;  /* 0x000000ffff0c7224 */ /* 0x000fc800078e0006 */
[----:B------:R-:W-:-:S08]  /*0200*/  DFMA R10, R8, -R8, R4 ;  /* 0x80000008080a722b */ /* 0x000fd00000000004 */
[----:B------:R-:W-:Y:S01]  /*0210*/  DFMA R20, R10, R12, R8 ;  /* 0x0000000c0a14722b */ /* 0x000fe20000000008 */
[----:B-12---:R-:W-:Y:S10]  /*0220*/  @!P0 BRA `(.L_x_1) ;  /* 0x00000000001c8947 */ /* 0x006ff40003800000 */
[----:B------:R-:W-:Y:S01]  /*0230*/  IMAD.MOV.U32 R12, RZ, RZ, R10 ;  /* 0x000000ffff0c7224 */ /* 0x000fe200078e000a */
[----:B------:R-:W-:Y:S01]  /*0240*/  MOV R0, 0x280 ;  /* 0x0000028000007802 */ /* 0x000fe20000000f00 */
[----:B------:R-:W-:Y:S02]  /*0250*/  IMAD.MOV.U32 R3, RZ, RZ, R11 ;  /* 0x000000ffff037224 */ /* 0x000fe400078e000b */
[----:B------:R-:W-:-:S07]  /*0260*/  IMAD.MOV.U32 R7, RZ, RZ, R13 ;  /* 0x000000ffff077224 */ /* 0x000fce00078e000d */
[----:B------:R-:W-:Y:S05]  /*0270*/  CALL.REL.NOINC `($__internal_1_$__cuda_sm20_dsqrt_rn_f64_mediumpath_v1) ;  /* 0x0000001400d87944 */ /* 0x000fea0003c00000 */
[----:B------:R-:W-:Y:S02]  /*0280*/  IMAD.MOV.U32 R20, RZ, RZ, R4 ;  /* 0x000000ffff147224 */ /* 0x000fe400078e0004 */
[----:B------:R-:W-:-:S07]  /*0290*/  IMAD.MOV.U32 R21, RZ, RZ, R5 ;  /* 0x000000ffff157224 */ /* 0x000fce00078e0005 */
.L_x_1:
[----:B------:R-:W0:Y:S01]  /*02a0*/  LDCU UR8, c[0x0][0x390] ;  /* 0x00007200ff0877ac */ /* 0x000e220008000800 */
[----:B------:R-:W-:Y:S02]  /*02b0*/  CS2R R26, SRZ ;  /* 0x00000000001a7805 */ /* 0x000fe4000001ff00 */
[----:B------:R-:W-:Y:S01]  /*02c0*/  CS2R R28, SRZ ;  /* 0x00000000001c7805 */ /* 0x000fe2000001ff00 */
[----:B------:R-:W-:Y:S01]  /*02d0*/  UMOV UR4, URZ ;  /* 0x000000ff00047c82 */ /* 0x000fe20008000000 */
[----:B0-----:R-:W-:Y:S02]  /*02e0*/  UIMAD.WIDE.U32 UR10, UR8, 0x8, URZ ;  /* 0x00000008080a78a5 */ /* 0x001fe4000f8e00ff */
[----:B------:R-:W-:-:S12]  /*02f0*/  UIADD3 UR8, UPT, UPT, -UR8, URZ, URZ ;  /* 0x000000ff08087290 */ /* 0x000fd8000fffe1ff */
.L_x_17:
[----:B------:R-:W0:Y:S01]  /*0300*/  MUFU.RCP64H R7, R25 ;  /* 0x0000001900077308 */ /* 0x000e220000001800 */
[----:B------:R-:W-:Y:S01]  /*0310*/  IMAD.MOV.U32 R6, RZ, RZ, 0x1 ;  /* 0x00000001ff067424 */ /* 0x000fe200078e00ff */
[----:B------:R-:W-:Y:S06]  /*0320*/  BSSY.RECONVERGENT B0, `(.L_x_2) ;  /* 0x0000018000007945 */ /* 0x000fec0003800200 */
[----:B------:R-:W-:Y:S01]  /*0330*/  I2F.F64.U32 R2, UR4 ;  /* 0x0000000400027d12 */ /* 0x000fe20008201800 */
[----:B0-----:R-:W-:-:S08]  /*0340*/  DFMA R4, -R24, R6, 1 ;  /* 0x3ff000001804742b */ /* 0x001fd00000000106 */
[----:B------:R-:W-:Y:S02]  /*0350*/  DFMA R8, R4, R4, R4 ;  /* 0x000000040408722b */ /* 0x000fe40000000004 */
[----:B------:R-:W0:Y:S06]  /*0360*/  I2F.F64.U32 R4, R30 ;  /* 0x0000001e00047312 */ /* 0x000e2c0000201800 */
[----:B------:R-:W-:-:S08]  /*0370*/  DFMA R8, R6, R8, R6 ;  /* 0x000000080608722b */ /* 0x000fd00000000006 */
[----:B------:R-:W-:Y:S02]  /*0380*/  DFMA R6, -R24, R8, 1 ;  /* 0x3ff000001806742b */ /* 0x000fe40000000108 */
[----:B0-----:R-:W-:-:S06]  /*0390*/  DMUL R10, R2, R4 ;  /* 0x00000004020a7228 */ /* 0x001fcc0000000000 */
[----:B------:R-:W-:-:S04]  /*03a0*/  DFMA R6, R8, R6, R8 ;  /* 0x000000060806722b */ /* 0x000fc80000000008 */
[----:B------:R-:W-:-:S04]  /*03b0*/  FSETP.GEU.AND P1, PT, |R11|, 6.5827683646048100446e-37, PT ;  /* 0x036000000b00780b */ /* 0x000fc80003f2e200 */
[----:B------:R-:W-:-:S08]  /*03c0*/  DMUL R2, R10, R6 ;  /* 0x000000060a027228 */ /* 0x000fd00000000000 */
[----:B------:R-:W-:-:S08]  /*03d0*/  DFMA R4, -R24, R2, R10 ;  /* 0x000000021804722b */ /* 0x000fd0000000010a */
[----:B------:R-:W-:-:S10]  /*03e0*/  DFMA R2, R6, R4, R2 ;  /* 0x000000040602722b */ /* 0x000fd40000000002 */
[----:B------:R-:W-:-:S05]  /*03f0*/  FFMA R0, RZ, R25, R3 ;  /* 0x00000019ff007223 */ /* 0x000fca0000000003 */
[----:B------:R-:W-:-:S13]  /*0400*/  FSETP.GT.AND P0, PT, |R0|, 1.469367938527859385e-39, PT ;  /* 0x001000000000780b */ /* 0x000fda0003f04200 */
[----:B------:R-:W-:Y:S05]  /*0410*/  @P0 BRA P1, `(.L_x_3) ;  /* 0x0000000000200947 */ /* 0x000fea0000800000 */
[----:B------:R-:W-:Y:S01]  /*0420*/  IMAD.MOV.U32 R6, RZ, RZ, R10 ;  /* 0x000000ffff067224 */ /* 0x000fe200078e000a */
[----:B------:R-:W-:Y:S01]  /*0430*/  MOV R0, 0x480 ;  /* 0x0000048000007802 */ /* 0x000fe20000000f00 */
[----:B------:R-:W-:Y:S02]  /*0440*/  IMAD.MOV.U32 R7, RZ, RZ, R11 ;  /* 0x000000ffff077224 */ /* 0x000fe400078e000b */
[----:B------:R-:W-:Y:S02]  /*0450*/  IMAD.MOV.U32 R8, RZ, RZ, R24 ;  /* 0x000000ffff087224 */ /* 0x000fe400078e0018 */
[----:B------:R-:W-:-:S07]  /*0460*/  IMAD.MOV.U32 R9, RZ, RZ, R25 ;  /* 0x000000ffff097224 */ /* 0x000fce00078e0019 */
[----:B------:R-:W-:Y:S05]  /*0470*/  CALL.REL.NOINC `($__internal_0_$__cuda_sm20_div_rn_f64_full) ;  /* 0x0000000c00e87944 */ /* 0x000fea0003c00000 */
[----:B------:R-:W-:Y:S02]  /*0480*/  IMAD.MOV.U32 R2, RZ, RZ, R12 ;  /* 0x000000ffff027224 */ /* 0x000fe400078e000c */
[----:B------:R-:W-:-:S07]  /*0490*/  IMAD.MOV.U32 R3, RZ, RZ, R13 ;  /* 0x000000ffff037224 */ /* 0x000fce00078e000d */
.L_x_3:
[----:B------:R-:W-:Y:S05]  /*04a0*/  BSYNC.RECONVERGENT B0 ;  /* 0x0000000000007941 */ /* 0x000fea0003800200 */
.L_x_2:
[----:B------:R-:W0:Y:S01]  /*04b0*/  LDCU.64 UR6, c[0x0][0x380] ;  /* 0x00007000ff0677ac */ /* 0x000e220008000a00 */
[----:B------:R-:W-:Y:S01]  /*04c0*/  CS2R R18, SRZ ;  /* 0x0000000000127805 */ /* 0x000fe2000001ff00 */
[----:B------:R-:W-:Y:S01]  /*04d0*/  UIMAD UR5, UR11, UR4, URZ ;  /* 0x000000040b0572a4 */ /* 0x000fe2000f8e02ff */
[----:B------:R-:W1:Y:S01]  /*04e0*/  LDCU.64 UR16, c[0x4][0x8] ;  /* 0x01000100ff1077ac */ /* 0x000e620008000a00 */
[----:B0-----:R-:W-:-:S04]  /*04f0*/  UIMAD.WIDE.U32 UR6, UR10, UR4, UR6 ;  /* 0x000000040a0672a5 */ /* 0x001fc8000f8e0006 */
[----:B------:R-:W-:-:S03]  /*0500*/  UIADD3 UR7, UPT, UPT, UR7, UR5, URZ ;  /* 0x0000000507077290 */ /* 0x000fc6000fffe0ff */
[----:B-1----:R-:W-:-:S09]  /*0510*/  UMOV UR5, UR8 ;  /* 0x0000000800057c82 */ /* 0x002fd20008000000 */
.L_x_16:
[----:B------:R-:W-:Y:S02]  /*0520*/  IMAD.U32 R16, RZ, RZ, UR6 ;  /* 0x00000006ff107e24 */ /* 0x000fe4000f8e00ff */
[----:B------:R-:W-:-:S06]  /*0530*/  IMAD.U32 R17, RZ, RZ, UR7 ;  /* 0x00000007ff117e24 */ /* 0x000fcc000f8e00ff */
[----:B------:R-:W5:Y:S01]  /*0540*/  LDG.E.64 R16, desc[UR12][R16.64] ;  /* 0x0000000c10107981 */ /* 0x000f62000c1e1b00 */
[----:B------:R-:W0:Y:S01]  /*0550*/  MUFU.RCP64H R5, R25 ;  /* 0x0000001900057308 */ /* 0x000e220000001800 */
[----:B------:R-:W-:Y:S01]  /*0560*/  IMAD.MOV.U32 R4, RZ, RZ, 0x1 ;  /* 0x00000001ff047424 */ /* 0x000fe200078e00ff */
[----:B------:R-:W-:Y:S01]  /*0570*/  DMUL R8, R22, R18 ;  /* 0x0000001216087228 */ /* 0x000fe20000000000 */
[----:B------:R-:W-:Y:S01]  /*0580*/  UIADD3 UR5, UPT, UPT, UR5, 0x1, URZ ;  /* 0x0000000105057890 */ /* 0x000fe2000fffe0ff */
[----:B------:R-:W-:Y:S03]  /*0590*/  BSSY.RECONVERGENT B0, `(.L_x_4) ;  /* 0x0000016000007945 */ /* 0x000fe60003800200 */
[----:B------:R-:W-:-:S05]  /*05a0*/  UISETP.NE.AND UP1, UPT, UR5, URZ, UPT ;  /* 0x000000ff0500728c */ /* 0x000fca000bf25270 */
[----:B------:R-:W-:Y:S01]  /*05b0*/  FSETP.GEU.AND P1, PT, |R9|, 6.5827683646048100446e-37, PT ;  /* 0x036000000900780b */ /* 0x000fe20003f2e200 */
[----:B0-----:R-:W-:-:S08]  /*05c0*/  DFMA R6, -R24, R4, 1 ;  /* 0x3ff000001806742b */ /* 0x001fd00000000104 */
[----:B------:R-:W-:-:S08]  /*05d0*/  DFMA R6, R6, R6, R6 ;  /* 0x000000060606722b */ /* 0x000fd00000000006 */
[----:B------:R-:W-:-:S08]  /*05e0*/  DFMA R6, R4, R6, R4 ;  /* 0x000000060406722b */ /* 0x000fd00000000004 */
[----:B------:R-:W-:-:S08]  /*05f0*/  DFMA R4, -R24, R6, 1 ;  /* 0x3ff000001804742b */ /* 0x000fd00000000106 */
[----:B------:R-:W-:-:S08]  /*0600*/  DFMA R10, R6, R4, R6 ;  /* 0x00000004060a722b */ /* 0x000fd00000000006 */
        /* <DEDUP_REMOVED lines=11> */
[----:B-----5:R-:W-:Y:S05]  /*06c0*/  CALL.REL.NOINC `($__internal_0_$__cuda_sm20_div_rn_f64_full) ;  /* 0x0000000c00547944 */ /* 0x020fea0003c00000 */
[----:B------:R-:W-:Y:S02]  /*06d0*/  IMAD.MOV.U32 R4, RZ, RZ, R12 ;  /* 0x000000ffff047224 */ /* 0x000fe400078e000c */
[----:B------:R-:W-:-:S07]  /*06e0*/  IMAD.MOV.U32 R5, RZ, RZ, R13 ;  /* 0x000000ffff057224 */ /* 0x000fce00078e000d */
.L_x_5:
[----:B------:R-:W-:Y:S05]  /*06f0*/  BSYNC.RECONVERGENT B0 ;  /* 0x0000000000007941 */ /* 0x000fea0003800200 */
.L_x_4:
[----:B------:R-:W-:Y:S01]  /*0700*/  DADD R32, R4, R2 ;  /* 0x0000000004207229 */ /* 0x000fe20000000002 */
[----:B------:R-:W-:Y:S01]  /*0710*/  UMOV UR14, 0x53c8d4f1 ;  /* 0x53c8d4f1000e7882 */ /* 0x000fe20000000000 */
[----:B------:R-:W-:Y:S01]  /*0720*/  UMOV UR15, 0x401921fb ;  /* 0x401921fb000f7882 */ /* 0x000fe20000000000 */
[----:B------:R-:W-:Y:S05]  /*0730*/  BSSY.RECONVERGENT B0, `(.L_x_6) ;  /* 0x000001e000007945 */ /* 0x000fea0003800200 */
[----:B------:R-:W-:-:S08]  /*0740*/  DMUL R32, R32, UR14 ;  /* 0x0000000e20207c28 */ /* 0x000fd00008000000 */
[----:B------:R-:W-:-:S14]  /*0750*/  DSETP.NEU.AND P2, PT, |R32|, +INF , PT ;  /* 0x7ff000002000742a */ /* 0x000fdc0003f4d200 */
[----:B------:R-:W-:Y:S01]  /*0760*/  @!P2 DMUL R34, RZ, R32 ;  /* 0x00000020ff22a228 */ /* 0x000fe20000000000 */
[----:B------:R-:W-:Y:S01]  /*0770*/  @!P2 IMAD.MOV.U32 R0, RZ, RZ, 0x1 ;  /* 0x00000001ff00a424 */ /* 0x000fe200078e00ff */
[----:B------:R-:W-:Y:S09]  /*0780*/  @!P2 BRA `(.L_x_7) ;  /* 0x000000000060a947 */ /* 0x000ff20003800000 */
[----:B------:R-:W-:Y:S01]  /*0790*/  UMOV UR14, 0x6dc9c883 ;  /* 0x6dc9c883000e7882 */ /* 0x000fe20000000000 */
[----:B------:R-:W-:Y:S01]  /*07a0*/  UMOV UR15, 0x3fe45f30 ;  /* 0x3fe45f30000f7882 */ /* 0x000fe20000000000 */
[C---:B------:R-:W-:Y:S01]  /*07b0*/  DSETP.GE.AND P0, PT, |R32|.reuse, 2.14748364800000000000e+09, PT ;  /* 0x41e000002000742a */ /* 0x040fe20003f06200 */
[----:B------:R-:W-:Y:S01]  /*07c0*/  BSSY.RECONVERGENT B1, `(.L_x_8) ;  /* 0x0000013000017945 */ /* 0x000fe20003800200 */
[----:B------:R-:W-:Y:S01]  /*07d0*/  DMUL R4, R32, UR14 ;  /* 0x0000000e20047c28 */ /* 0x000fe20008000000 */
[----:B------:R-:W-:Y:S01]  /*07e0*/  UMOV UR14, 0x54442d18 ;  /* 0x54442d18000e7882 */ /* 0x000fe20000000000 */
[----:B------:R-:W-:-:S04]  /*07f0*/  UMOV UR15, 0x3ff921fb ;  /* 0x3ff921fb000f7882 */ /* 0x000fc80000000000 */
[----:B------:R-:W0:Y:S08]  /*0800*/  F2I.F64 R0, R4 ;  /* 0x0000000400007311 */ /* 0x000e300000301100 */
[----:B0-----:R-:W0:Y:S02]  /*0810*/  I2F.F64 R34, R0 ;  /* 0x0000000000227312 */ /* 0x001e240000201c00 */
[----:B0-----:R-:W-:Y:S01]  /*0820*/  DFMA R6, R34, -UR14, R32 ;  /* 0x8000000e22067c2b */ /* 0x001fe20008000020 */
[----:B------:R-:W-:Y:S01]  /*0830*/  UMOV UR14, 0x33145c00 ;  /* 0x33145c00000e7882 */ /* 0x000fe20000000000 */
[----:B------:R-:W-:-:S06]  /*0840*/  UMOV UR15, 0x3c91a626 ;  /* 0x3c91a626000f7882 */ /* 0x000fcc0000000000 */
[----:B------:R-:W-:Y:S01]  /*0850*/  DFMA R6, R34, -UR14, R6 ;  /* 0x8000000e22067c2b */ /* 0x000fe20008000006 */
[----:B------:R-:W-:Y:S01]  /*0860*/  UMOV UR14, 0x252049c0 ;  /* 0x252049c0000e7882 */ /* 0x000fe20000000000 */
[----:B------:R-:W-:-:S06]  /*0870*/  UMOV UR15, 0x397b839a ;  /* 0x397b839a000f7882 */ /* 0x000fcc0000000000 */
[----:B------:R-:W-:Y:S01]  /*0880*/  DFMA R34, R34, -UR14, R6 ;  /* 0x8000000e22227c2b */ /* 0x000fe20008000006 */
[----:B------:R-:W-:Y:S10]  /*0890*/  @!P0 BRA `(.L_x_9) ;  /* 0x0000000000148947 */ /* 0x000ff40003800000 */
[----:B------:R-:W-:Y:S01]  /*08a0*/  IMAD.MOV.U32 R6, RZ, RZ, R32 ;  /* 0x000000ffff067224 */ /* 0x000fe200078e0020 */
[----:B------:R-:W-:Y:S01]  /*08b0*/  MOV R0, 0x8e0 ;  /* 0x000008e000007802 */ /* 0x000fe20000000f00 */
[----:B------:R-:W-:-:S07]  /*08c0*/  IMAD.MOV.U32 R5, RZ, RZ, R33 ;  /* 0x000000ffff057224 */ /* 0x000fce00078e0021 */
[----:B-----5:R-:W-:Y:S05]  /*08d0*/  CALL.REL.NOINC `($_Z3fftPdS_i$__internal_trig_reduction_slowpathd) ;  /* 0x0000001000ec7944 */ /* 0x020fea0003c00000 */
[----:B------:R-:W-:-:S07]  /*08e0*/  IMAD.MOV.U32 R0, RZ, RZ, R6 ;  /* 0x000000ffff007224 */ /* 0x000fce00078e0006 */
.L_x_9:
[----:B------:R-:W-:Y:S05]  /*08f0*/  BSYNC.RECONVERGENT B1 ;  /* 0x0000000000017941 */ /* 0x000fea0003800200 */
.L_x_8:
[----:B------:R-:W-:-:S07]  /*0900*/  VIADD R0, R0, 0x1 ;  /* 0x0000000100007836 */ /* 0x000fce0000000000 */
.L_x_7:
[----:B------:R-:W-:Y:S05]  /*0910*/  BSYNC.RECONVERGENT B0 ;  /* 0x0000000000007941 */ /* 0x000fea0003800200 */
.L_x_6:
[----:B------:R-:W-:-:S05]  /*0920*/  IMAD.SHL.U32 R4, R0, 0x40, RZ ;  /* 0x0000004000047824 */ /* 0x000fca00078e00ff */
[----:B------:R-:W-:-:S04]  /*0930*/  LOP3.LUT R4, R4, 0x40, RZ, 0xc0, !PT ;  /* 0x0000004004047812 */ /* 0x000fc800078ec0ff */
[----:B------:R-:W-:-:S05]  /*0940*/  IADD3 R38, P0, PT, R4, UR16, RZ ;  /* 0x0000001004267c10 */ /* 0x000fca000ff1e0ff */
[----:B------:R-:W-:-:S05]  /*0950*/  IMAD.X R39, RZ, RZ, UR17, P0 ;  /* 0x00000011ff277e24 */ /* 0x000fca00080e06ff */
[----:B------:R-:W2:Y:S04]  /*0960*/  LDG.E.128.CONSTANT R4, desc[UR12][R38.64] ;  /* 0x0000000c26047981 */ /* 0x000ea8000c1e9d00 */
[----:B------:R-:W3:Y:S04]  /*0970*/  LDG.E.128.CONSTANT R8, desc[UR12][R38.64+0x10] ;  /* 0x0000100c26087981 */ /* 0x000ee8000c1e9d00 */
[----:B------:R-:W4:Y:S01]  /*0980*/  LDG.E.128.CONSTANT R12, desc[UR12][R38.64+0x20] ;  /* 0x0000200c260c7981 */ /* 0x000f22000c1e9d00 */
[----:B------:R-:W-:Y:S01]  /*0990*/  LOP3.LUT R36, R0, 0x1, RZ, 0xc0, !PT ;  /* 0x0000000100247812 */ /* 0x000fe200078ec0ff */
[----:B------:R-:W-:Y:S01]  /*09a0*/  IMAD.MOV.U32 R40, RZ, RZ, 0x20fd8164 ;  /* 0x20fd8164ff287424 */ /* 0x000fe200078e00ff */
[----:B------:R-:W-:Y:S01]  /*09b0*/  BSSY.RECONVERGENT B0, `(.L_x_10) ;  /* 0x000002b000007945 */ /* 0x000fe20003800200 */
[----:B------:R-:W-:Y:S01]  /*09c0*/  IMAD.MOV.U32 R41, RZ, RZ, 0x3da8ff83 ;  /* 0x3da8ff83ff297424 */ /* 0x000fe200078e00ff */
[----:B------:R-:W-:Y:S01]  /*09d0*/  ISETP.NE.U32.AND P0, PT, R36, 0x1, PT ;  /* 0x000000012400780c */ /* 0x000fe20003f05070 */
[----:B------:R-:W-:-:S03]  /*09e0*/  DMUL R36, R34, R34 ;  /* 0x0000002222247228 */ /* 0x000fc60000000000 */
[----:B------:R-:W-:Y:S02]  /*09f0*/  FSEL R40, R40, -8.06006814911005101289e+34, !P0 ;  /* 0xf9785eba28287808 */ /* 0x000fe40004000000 */
[----:B------:R-:W-:-:S06]  /*0a00*/  FSEL R41, -R41, 0.11223486810922622681, !P0 ;  /* 0x3de5db6529297808 */ /* 0x000fcc0004000100 */
[----:B--2---:R-:W-:-:S08]  /*0a10*/  DFMA R4, R36, R40, R4 ;  /* 0x000000282404722b */ /* 0x004fd00000000004 */
[----:B------:R-:W-:-:S08]  /*0a20*/  DFMA R4, R36, R4, R6 ;  /* 0x000000042404722b */ /* 0x000fd00000000006 */
[----:B---3--:R-:W-:-:S08]  /*0a30*/  DFMA R4, R36, R4, R8 ;  /* 0x000000042404722b */ /* 0x008fd00000000008 */
[----:B------:R-:W-:Y:S02]  /*0a40*/  DFMA R10, R36, R4, R10 ;  /* 0x00000004240a722b */ /* 0x000fe4000000000a */
[----:B------:R-:W0:Y:S01]  /*0a50*/  MUFU.RCP64H R5, R21 ;  /* 0x0000001500057308 */ /* 0x000e220000001800 */
[----:B------:R-:W-:-:S05]  /*0a60*/  IMAD.MOV.U32 R4, RZ, RZ, 0x1 ;  /* 0x00000001ff047424 */ /* 0x000fca00078e00ff */
[----:B----4-:R-:W-:-:S08]  /*0a70*/  DFMA R10, R36, R10, R12 ;  /* 0x0000000a240a722b */ /* 0x010fd0000000000c */
[----:B------:R-:W-:Y:S02]  /*0a80*/  DFMA R10, R36, R10, R14 ;  /* 0x0000000a240a722b */ /* 0x000fe4000000000e */
[----:B0-----:R-:W-:-:S06]  /*0a90*/  DFMA R6, R4, -R20, 1 ;  /* 0x3ff000000406742b */ /* 0x001fcc0000000814 */
[----:B------:R-:W-:Y:S02]  /*0aa0*/  DFMA R34, R10, R34, R34 ;  /* 0x000000220a22722b */ /* 0x000fe40000000022 */
[----:B------:R-:W-:Y:S02]  /*0ab0*/  DFMA R10, R36, R10, 1 ;  /* 0x3ff00000240a742b */ /* 0x000fe4000000000a */
[----:B------:R-:W-:-:S08]  /*0ac0*/  DFMA R6, R6, R6, R6 ;  /* 0x000000060606722b */ /* 0x000fd00000000006 */
[----:B------:R-:W-:Y:S01]  /*0ad0*/  FSEL R10, R10, R34, !P0 ;  /* 0x000000220a0a7208 */ /* 0x000fe20004000000 */
[----:B------:R-:W-:Y:S01]  /*0ae0*/  DFMA R6, R4, R6, R4 ;  /* 0x000000060406722b */ /* 0x000fe20000000004 */
[----:B------:R-:W-:Y:S02]  /*0af0*/  FSEL R11, R11, R35, !P0 ;  /* 0x000000230b0b7208 */ /* 0x000fe40004000000 */
[----:B------:R-:W-:-:S04]  /*0b00*/  LOP3.LUT P0, RZ, R0, 0x2, RZ, 0xc0, !PT ;  /* 0x0000000200ff7812 */ /* 0x000fc8000780c0ff */
[----:B------:R-:W-:Y:S02]  /*0b10*/  DADD R4, RZ, -R10 ;  /* 0x00000000ff047229 */ /* 0x000fe4000000080a */
[----:B------:R-:W-:-:S08]  /*0b20*/  DFMA R8, R6, -R20, 1 ;  /* 0x3ff000000608742b */ /* 0x000fd00000000814 */
[----:B------:R-:W-:Y:S01]  /*0b30*/  FSEL R4, R10, R4, !P0 ;  /* 0x000000040a047208 */ /* 0x000fe20004000000 */
[----:B------:R-:W-:Y:S01]  /*0b40*/  DFMA R8, R6, R8, R6 ;  /* 0x000000080608722b */ /* 0x000fe20000000006 */
[----:B------:R-:W-:-:S06]  /*0b50*/  FSEL R5, R11, R5, !P0 ;  /* 0x000000050b057208 */ /* 0x000fcc0004000000 */
[----:B-----5:R-:W-:-:S08]  /*0b60*/  DMUL R10, R16, R4 ;  /* 0x00000004100a7228 */ /* 0x020fd00000000000 */
[----:B------:R-:W-:Y:S02]  /*0b70*/  DMUL R4, R10, R8 ;  /* 0x000000080a047228 */ /* 0x000fe40000000000 */
[----:B------:R-:W-:-:S06]  /*0b80*/  FSETP.GEU.AND P1, PT, |R11|, 6.5827683646048100446e-37, PT ;  /* 0x036000000b00780b */ /* 0x000fcc0003f2e200 */
[----:B------:R-:W-:-:S08]  /*0b90*/  DFMA R6, R4, -R20, R10 ;  /* 0x800000140406722b */ /* 0x000fd0000000000a */
        /* <DEDUP_REMOVED lines=12> */
.L_x_11:
[----:B------:R-:W-:Y:S05]  /*0c60*/  BSYNC.RECONVERGENT B0 ;  /* 0x0000000000007941 */ /* 0x000fea0003800200 */
.L_x_10:
[----:B------:R-:W-:Y:S01]  /*0c70*/  BSSY.RECONVERGENT B0, `(.L_x_12) ;  /* 0x000001a000007945 */ /* 0x000fe20003800200 */
[----:B------:R-:W-:Y:S01]  /*0c80*/  DADD R28, R4, R28 ;  /* 0x00000000041c7229 */ /* 0x000fe2000000001c */
[----:B------:R-:W-:Y:S01]  /*0c90*/  @!P2 IMAD.MOV.U32 R0, RZ, RZ, RZ ;  /* 0x000000ffff00a224 */ /* 0x000fe200078e00ff */
[----:B------:R-:W-:Y:S01]  /*0ca0*/  @!P2 DMUL R34, RZ, R32 ;  /* 0x00000020ff22a228 */ /* 0x000fe20000000000 */
[----:B------:R-:W-:Y:S10]  /*0cb0*/  @!P2 BRA `(.L_x_13) ;  /* 0x000000000054a947 */ /* 0x000ff40003800000 */
[----:B------:R-:W-:Y:S01]  /*0cc0*/  UMOV UR14, 0x6dc9c883 ;  /* 0x6dc9c883000e7882 */ /* 0x000fe20000000000 */
[----:B------:R-:W-:Y:S01]  /*0cd0*/  UMOV UR15, 0x3fe45f30 ;  /* 0x3fe45f30000f7882 */ /* 0x000fe20000000000 */
[C---:B------:R-:W-:Y:S02]  /*0ce0*/  DSETP.GE.AND P0, PT, |R32|.reuse, 2.14748364800000000000e+09, PT ;  /* 0x41e000002000742a */ /* 0x040fe40003f06200 */
        /* <DEDUP_REMOVED lines=16> */
[----:B------:R-:W-:Y:S05]  /*0df0*/  CALL.REL.NOINC `($_Z3fftPdS_i$__internal_trig_reduction_slowpathd) ;  /* 0x0000000c00a47944 */ /* 0x000fea0003c00000 */
[----:B------:R-:W-:-:S07]  /*0e00*/  IMAD.MOV.U32 R0, RZ, RZ, R6 ;  /* 0x000000ffff007224 */ /* 0x000fce00078e0006 */
.L_x_13:
[----:B------:R-:W-:Y:S05]  /*0e10*/  BSYNC.RECONVERGENT B0 ;  /* 0x0000000000007941 */ /* 0x000fea0003800200 */
.L_x_12:
        /* <DEDUP_REMOVED lines=36> */
[----:B------:R-:W-:-:S08]  /*1060*/  DMUL R16, R16, R4 ;  /* 0x0000000410107228 */ /* 0x000fd00000000000 */
        /* <DEDUP_REMOVED lines=15> */
.L_x_15:
[----:B------:R-:W-:Y:S05]  /*1160*/  BSYNC.RECONVERGENT B0 ;  /* 0x0000000000007941 */ /* 0x000fea0003800200 */
.L_x_14:
[----:B------:R-:W-:Y:S01]  /*1170*/  DADD R26, -R4, R26 ;  /* 0x00000000041a7229 */ /* 0x000fe2000000011a */
[----:B------:R-:W-:Y:S01]  /*1180*/  UIADD3 UR6, UP0, UPT, UR6, 0x8, URZ ;  /* 0x0000000806067890 */ /* 0x000fe2000ff1e0ff */
[----:B------:R-:W-:-:S03]  /*1190*/  DADD R18, R18, 1 ;  /* 0x3ff0000012127429 */ /* 0x000fc60000000000 */
[----:B------:R-:W-:Y:S01]  /*11a0*/  UIADD3.X UR7, UPT, UPT, URZ, UR7, URZ, UP0, !UPT ;  /* 0x00000007ff077290 */ /* 0x000fe200087fe4ff */
[----:B------:R-:W-:Y:S11]  /*11b0*/  BRA.U UP1, `(.L_x_16) ;  /* 0xfffffff101d87547 */ /* 0x000ff6000b83ffff */
[----:B------:R-:W0:Y:S01]  /*11c0*/  LDCU UR5, c[0x0][0x390] ;  /* 0x00007200ff0577ac */ /* 0x000e220008000800 */
[----:B------:R-:W-:-:S04]  /*11d0*/  UIADD3 UR4, UPT, UPT, UR4, 0x1, URZ ;  /* 0x0000000104047890 */ /* 0x000fc8000fffe0ff */
[----:B0-----:R-:W-:-:S09]  /*11e0*/  UISETP.NE.AND UP0, UPT, UR4, UR5, UPT ;  /* 0x000000050400728c */ /* 0x001fd2000bf05270 */
[----:B------:R-:W-:Y:S05]  /*11f0*/  BRA.U UP0, `(.L_x_17) ;  /* 0xfffffff100407547 */ /* 0x000fea000b83ffff */
.L_x_0:
[----:B------:R-:W-:Y:S01]  /*1200*/  DMUL R26, R26, R26 ;  /* 0x0000001a1a1a7228 */ /* 0x000fe20000000000 */
[----:B------:R-:W-:Y:S01]  /*1210*/  IMAD.MOV.U32 R6, RZ, RZ, 0x0 ;  /* 0x00000000ff067424 */ /* 0x000fe200078e00ff */
[----:B------:R-:W-:Y:S01]  /*1220*/  BSSY.RECONVERGENT B0, `(.L_x_18) ;  /* 0x0000019000007945 */ /* 0x000fe20003800200 */
[----:B------:R-:W-:-:S05]  /*1230*/  IMAD.MOV.U32 R7, RZ, RZ, 0x3fd80000 ;  /* 0x3fd80000ff077424 */ /* 0x000fca00078e00ff */
[----:B------:R-:W-:-:S06]  /*1240*/  DFMA R26, R28, R28, R26 ;  /* 0x0000001c1c1a722b */ /* 0x000fcc000000001a */
[----:B------:R-:W0:Y:S04]  /*1250*/  MUFU.RSQ64H R3, R27 ;  /* 0x0000001b00037308 */ /* 0x000e280000001c00 */
        /* <DEDUP_REMOVED lines=12> */
[----:B------:R-:W-:Y:S10]  /*1320*/  @!P0 BRA `(.L_x_19) ;  /* 0x0000000000208947 */ /* 0x000ff40003800000 */
[----:B------:R-:W-:Y:S01]  /*1330*/  IMAD.MOV.U32 R6, RZ, RZ, R8 ;  /* 0x000000ffff067224 */ /* 0x000fe200078e0008 */
[----:B------:R-:W-:Y:S01]  /*1340*/  MOV R0, 0x13b0 ;  /* 0x000013b000007802 */ /* 0x000fe20000000f00 */
[----:B------:R-:W-:Y:S02]  /*1350*/  IMAD.MOV.U32 R4, RZ, RZ, R26 ;  /* 0x000000ffff047224 */ /* 0x000fe400078e001a */
[----:B------:R-:W-:Y:S02]  /*1360*/  IMAD.MOV.U32 R5, RZ, RZ, R27 ;  /* 0x000000ffff057224 */ /* 0x000fe400078e001b */
[----:B------:R-:W-:Y:S02]  /*1370*/  IMAD.MOV.U32 R3, RZ, RZ, R13 ;  /* 0x000000ffff037224 */ /* 0x000fe400078e000d */
[----:B------:R-:W-:Y:S02]  /*1380*/  IMAD.MOV.U32 R8, RZ, RZ, R10 ;  /* 0x000000ffff087224 */ /* 0x000fe400078e000a */
[----:B------:R-:W-:-:S07]  /*1390*/  IMAD.MOV.U32 R9, RZ, RZ, R11 ;  /* 0x000000ffff097224 */ /* 0x000fce00078e000b */
[----:B------:R-:W-:Y:S05]  /*13a0*/  CALL.REL.NOINC `($__internal_1_$__cuda_sm20_dsqrt_rn_f64_mediumpath_v1) ;  /* 0x00000004008c7944 */ /* 0x000fea0003c00000 */
.L_x_19:
[----:B------:R-:W-:Y:S05]  /*13b0*/  BSYNC.RECONVERGENT B0 ;  /* 0x0000000000007941 */ /* 0x000fea0003800200 */
.L_x_18:
[----:B------:R-:W0:Y:S01]  /*13c0*/  LDC.64 R2, c[0x0][0x388] ;  /* 0x0000e200ff027b82 */ /* 0x000e220000000a00 */
[----:B------:R-:W1:Y:S02]  /*13d0*/  LDCU UR4, c[0x0][0x390] ;  /* 0x00007200ff0477ac */ /* 0x000e640008000800 */
[----:B-1----:R-:W-:-:S04]  /*13e0*/  IMAD R31, R30, UR4, R31 ;  /* 0x000000041e1f7c24 */ /* 0x002fc8000f8e021f */
[----:B0-----:R-:W-:-:S05]  /*13f0*/  IMAD.WIDE R2, R31, 0x8, R2 ;  /* 0x000000081f027825 */ /* 0x001fca00078e0202 */
[----:B------:R-:W-:Y:S01]  /*1400*/  STG.E.64 desc[UR12][R2.64], R4 ;  /* 0x0000000402007986 */ /* 0x000fe2000c101b0c */
[----:B------:R-:W-:Y:S05]  /*1410*/  EXIT ;  /* 0x000000000000794d */ /* 0x000fea0003800000 */
        .weak           $__internal_0_$__cuda_sm20_div_rn_f64_full
        .type           $__internal_0_$__cuda_sm20_div_rn_f64_full,@function
        .size           $__internal_0_$__cuda_sm20_div_rn_f64_full,($__internal_1_$__cuda_sm20_dsqrt_rn_f64_mediumpath_v1 - $__internal_0_$__cuda_sm20_div_rn_f64_full)
$__internal_0_$__cuda_sm20_div_rn_f64_full:
[C---:B------:R-:W-:Y:S01]  /*1420*/  FSETP.GEU.AND P0, PT, |R9|.reuse, 1.469367938527859385e-39, PT ;  /* 0x001000000900780b */ /* 0x040fe20003f0e200 */
[----:B------:R-:W-:Y:S01]  /*1430*/  IMAD.MOV.U32 R14, RZ, RZ, 0x1 ;  /* 0x00000001ff0e7424 */ /* 0x000fe200078e00ff */
[----:B------:R-:W-:Y:S01]  /*1440*/  LOP3.LUT R10, R9, 0x800fffff, RZ, 0xc0, !PT ;  /* 0x800fffff090a7812 */ /* 0x000fe200078ec0ff */
[----:B------:R-:W-:Y:S01]  /*1450*/  BSSY.RECONVERGENT B1, `(.L_x_20) ;  /* 0x0000055000017945 */ /* 0x000fe20003800200 */
[C---:B------:R-:W-:Y:S02]  /*1460*/  FSETP.GEU.AND P3, PT, |R7|.reuse, 1.469367938527859385e-39, PT ;  /* 0x001000000700780b */ /* 0x040fe40003f6e200 */
[----:B------:R-:W-:Y:S01]  /*1470*/  LOP3.LUT R11, R10, 0x3ff00000, RZ, 0xfc, !PT ;  /* 0x3ff000000a0b7812 */ /* 0x000fe200078efcff */
[----:B------:R-:W-:Y:S01]  /*1480*/  IMAD.MOV.U32 R10, RZ, RZ, R8 ;  /* 0x000000ffff0a7224 */ /* 0x000fe200078e0008 */
[----:B------:R-:W-:Y:S02]  /*1490*/  LOP3.LUT R13, R7, 0x7ff00000, RZ, 0xc0, !PT ;  /* 0x7ff00000070d7812 */ /* 0x000fe400078ec0ff */
[----:B------:R-:W-:-:S03]  /*14a0*/  LOP3.LUT R36, R9, 0x7ff00000, RZ, 0xc0, !PT ;  /* 0x7ff0000009247812 */ /* 0x000fc600078ec0ff */
[----:B------:R-:W-:Y:S01]  /*14b0*/  @!P0 DMUL R10, R8, 8.98846567431157953865e+307 ;  /* 0x7fe00000080a8828 */ /* 0x000fe20000000000 */
[----:B------:R-:W-:-:S03]  /*14c0*/  ISETP.GE.U32.AND P1, PT, R13, R36, PT ;  /* 0x000000240d00720c */ /* 0x000fc60003f26070 */
[----:B------:R-:W-:Y:S02]  /*14d0*/  @!P3 LOP3.LUT R12, R9, 0x7ff00000, RZ, 0xc0, !PT ;  /* 0x7ff00000090cb812 */ /* 0x000fe400078ec0ff */
[----:B------:R-:W0:Y:S02]  /*14e0*/  MUFU.RCP64H R15, R11 ;  /* 0x0000000b000f7308 */ /* 0x000e240000001800 */
[----:B------:R-:W-:Y:S01]  /*14f0*/  @!P3 ISETP.GE.U32.AND P4, PT, R13, R12, PT ;  /* 0x0000000c0d00b20c */ /* 0x000fe20003f86070 */
[----:B------:R-:W-:-:S05]  /*1500*/  IMAD.MOV.U32 R12, RZ, RZ, 0x1ca00000 ;  /* 0x1ca00000ff0c7424 */ /* 0x000fca00078e00ff */
[----:B------:R-:W-:-:S04]  /*1510*/  @!P3 SEL R35, R12, 0x63400000, !P4 ;  /* 0x634000000c23b807 */ /* 0x000fc80006000000 */
[----:B------:R-:W-:-:S04]  /*1520*/  @!P3 LOP3.LUT R38, R35, 0x80000000, R7, 0xf8, !PT ;  /* 0x800000002326b812 */ /* 0x000fc800078ef807 */
[----:B------:R-:W-:Y:S01]  /*1530*/  @!P3 LOP3.LUT R39, R38, 0x100000, RZ, 0xfc, !PT ;  /* 0x001000002627b812 */ /* 0x000fe200078efcff */
[----:B0-----:R-:W-:Y:S01]  /*1540*/  DFMA R4, R14, -R10, 1 ;  /* 0x3ff000000e04742b */ /* 0x001fe2000000080a */
[----:B------:R-:W-:-:S07]  /*1550*/  @!P3 IMAD.MOV.U32 R38, RZ, RZ, RZ ;  /* 0x000000ffff26b224 */ /* 0x000fce00078e00ff */
[----:B------:R-:W-:-:S08]  /*1560*/  DFMA R4, R4, R4, R4 ;  /* 0x000000040404722b */ /* 0x000fd00000000004 */
[----:B------:R-:W-:Y:S01]  /*1570*/  DFMA R14, R14, R4, R14 ;  /* 0x000000040e0e722b */ /* 0x000fe2000000000e */
[----:B------:R-:W-:Y:S01]  /*1580*/  SEL R5, R12, 0x63400000, !P1 ;  /* 0x634000000c057807 */ /* 0x000fe20004800000 */
[----:B------:R-:W-:-:S03]  /*1590*/  IMAD.MOV.U32 R4, RZ, RZ, R6 ;  /* 0x000000ffff047224 */ /* 0x000fc600078e0006 */
[----:B------:R-:W-:-:S03]  /*15a0*/  LOP3.LUT R5, R5, 0x800fffff, R7, 0xf8, !PT ;  /* 0x800fffff05057812 */ /* 0x000fc600078ef807 */
[----:B------:R-:W-:-:S03]  /*15b0*/  DFMA R34, R14, -R10, 1 ;  /* 0x3ff000000e22742b */ /* 0x000fc6000000080a */
[----:B------:R-:W-:Y:S01]  /*15c0*/  @!P3 DFMA R4, R4, 2, -R38 ;  /* 0x400000000404b82b */ /* 0x000fe20000000826 */
[----:B------:R-:W-:-:S04]  /*15d0*/  IMAD.MOV.U32 R38, RZ, RZ, R13 ;  /* 0x000000ffff267224 */ /* 0x000fc800078e000d */
[----:B------:R-:W-:Y:S01]  /*15e0*/  DFMA R14, R14, R34, R14 ;  /* 0x000000220e0e722b */ /* 0x000fe2000000000e */
[----:B------:R-:W-:Y:S01]  /*15f0*/  IMAD.MOV.U32 R39, RZ, RZ, R36 ;  /* 0x000000ffff277224 */ /* 0x000fe200078e0024 */
[----:B------:R-:W-:-:S03]  /*1600*/  @!P0 LOP3.LUT R39, R11, 0x7ff00000, RZ, 0xc0, !PT ;  /* 0x7ff000000b278812 */ /* 0x000fc600078ec0ff */
[----:B------:R-:W-:-:S03]  /*1610*/  @!P3 LOP3.LUT R38, R5, 0x7ff00000, RZ, 0xc0, !PT ;  /* 0x7ff000000526b812 */ /* 0x000fc600078ec0ff */
[----:B------:R-:W-:Y:S02]  /*1620*/  DMUL R34, R14, R4 ;  /* 0x000000040e227228 */ /* 0x000fe40000000000 */
[----:B------:R-:W-:-:S05]  /*1630*/  VIADD R40, R38, 0xffffffff ;  /* 0xffffffff26287836 */ /* 0x000fca0000000000 */
[----:B------:R-:W-:Y:S01]  /*1640*/  ISETP.GT.U32.AND P0, PT, R40, 0x7feffffe, PT ;  /* 0x7feffffe2800780c */ /* 0x000fe20003f04070 */
[----:B------:R-:W-:Y:S01]  /*1650*/  VIADD R40, R39, 0xffffffff ;  /* 0xffffffff27287836 */ /* 0x000fe20000000000 */
[----:B------:R-:W-:-:S04]  /*1660*/  DFMA R36, R34, -R10, R4 ;  /* 0x8000000a2224722b */ /* 0x000fc80000000004 */
[----:B------:R-:W-:-:S04]  /*1670*/  ISETP.GT.U32.OR P0, PT, R40, 0x7feffffe, P0 ;  /* 0x7feffffe2800780c */ /* 0x000fc80000704470 */
[----:B------:R-:W-:-:S09]  /*1680*/  DFMA R14, R14, R36, R34 ;  /* 0x000000240e0e722b */ /* 0x000fd20000000022 */
[----:B------:R-:W-:Y:S05]  /*1690*/  @P0 BRA `(.L_x_21) ;  /* 0x00000000006c0947 */ /* 0x000fea0003800000 */
[----:B------:R-:W-:-:S04]  /*16a0*/  LOP3.LUT R34, R9, 0x7ff00000, RZ, 0xc0, !PT ;  /* 0x7ff0000009227812 */ /* 0x000fc800078ec0ff */
[CC--:B------:R-:W-:Y:S02]  /*16b0*/  VIADDMNMX R6, R13.reuse, -R34.reuse, 0xb9600000, !PT ;  /* 0xb96000000d067446 */ /* 0x0c0fe40007800922 */
[----:B------:R-:W-:Y:S02]  /*16c0*/  ISETP.GE.U32.AND P0, PT, R13, R34, PT ;  /* 0x000000220d00720c */ /* 0x000fe40003f06070 */
[----:B------:R-:W-:Y:S02]  /*16d0*/  VIMNMX R6, PT, PT, R6, 0x46a00000, PT ;  /* 0x46a0000006067848 */ /* 0x000fe40003fe0100 */
[----:B------:R-:W-:-:S05]  /*16e0*/  SEL R7, R12, 0x63400000, !P0 ;  /* 0x634000000c077807 */ /* 0x000fca0004000000 */
[----:B------:R-:W-:Y:S02]  /*16f0*/  IMAD.IADD R34, R6, 0x1, -R7 ;  /* 0x0000000106227824 */ /* 0x000fe400078e0a07 */
[----:B------:R-:W-:Y:S02]  /*1700*/  IMAD.MOV.U32 R6, RZ, RZ, RZ ;  /* 0x000000ffff067224 */ /* 0x000fe400078e00ff */
[----:B------:R-:W-:-:S06]  /*1710*/  VIADD R7, R34, 0x7fe00000 ;  /* 0x7fe0000022077836 */ /* 0x000fcc0000000000 */
[----:B------:R-:W-:-:S10]  /*1720*/  DMUL R12, R14, R6 ;  /* 0x000000060e0c7228 */ /* 0x000fd40000000000 */
[----:B------:R-:W-:-:S13]  /*1730*/  FSETP.GTU.AND P0, PT, |R13|, 1.469367938527859385e-39, PT ;  /* 0x001000000d00780b */ /* 0x000fda0003f0c200 */
[----:B------:R-:W-:Y:S05]  /*1740*/  @P0 BRA `(.L_x_22) ;  /* 0x0000000000940947 */ /* 0x000fea0003800000 */
[----:B------:R-:W-:Y:S01]  /*1750*/  DFMA R4, R14, -R10, R4 ;  /* 0x8000000a0e04722b */ /* 0x000fe20000000004 */
[----:B------:R-:W-:-:S09]  /*1760*/  IMAD.MOV.U32 R6, RZ, RZ, RZ ;  /* 0x000000ffff067224 */ /* 0x000fd200078e00ff */
[C---:B------:R-:W-:Y:S02]  /*1770*/  FSETP.NEU.AND P0, PT, R5.reuse, RZ, PT ;  /* 0x000000ff0500720b */ /* 0x040fe40003f0d000 */
[----:B------:R-:W-:-:S04]  /*1780*/  LOP3.LUT R9, R5, 0x80000000, R9, 0x48, !PT ;  /* 0x8000000005097812 */ /* 0x000fc800078e4809 */
[----:B------:R-:W-:-:S07]  /*1790*/  LOP3.LUT R7, R9, R7, RZ, 0xfc, !PT ;  /* 0x0000000709077212 */ /* 0x000fce00078efcff */
[----:B------:R-:W-:Y:S05]  /*17a0*/  @!P0 BRA `(.L_x_22) ;  /* 0x00000000007c8947 */ /* 0x000fea0003800000 */
[----:B------:R-:W-:Y:S01]  /*17b0*/  IMAD.MOV R5, RZ, RZ, -R34 ;  /* 0x000000ffff057224 */ /* 0x000fe200078e0a22 */
[----:B------:R-:W-:Y:S01]  /*17c0*/  DMUL.RP R6, R14, R6 ;  /* 0x000000060e067228 */ /* 0x000fe20000008000 */
[----:B------:R-:W-:-:S06]  /*17d0*/  IMAD.MOV.U32 R4, RZ, RZ, RZ ;  /* 0x000000ffff047224 */ /* 0x000fcc00078e00ff */
[----:B------:R-:W-:-:S03]  /*17e0*/  DFMA R4, R12, -R4, R14 ;  /* 0x800000040c04722b */ /* 0x000fc6000000000e */
[----:B------:R-:W-:-:S03]  /*17f0*/  LOP3.LUT R9, R7, R9, RZ, 0x3c, !PT ;  /* 0x0000000907097212 */ /* 0x000fc600078e3cff */
[----:B------:R-:W-:-:S04]  /*1800*/  IADD3 R4, PT, PT, -R34, -0x43300000, RZ ;  /* 0xbcd0000022047810 */ /* 0x000fc80007ffe1ff */
[----:B------:R-:W-:-:S04]  /*1810*/  FSETP.NEU.AND P0, PT, |R5|, R4, PT ;  /* 0x000000040500720b */ /* 0x000fc80003f0d200 */
[----:B------:R-:W-:Y:S02]  /*1820*/  FSEL R12, R6, R12, !P0 ;  /* 0x0000000c060c7208 */ /* 0x000fe40004000000 */
[----:B------:R-:W-:Y:S01]  /*1830*/  FSEL R13, R9, R13, !P0 ;  /* 0x0000000d090d7208 */ /* 0x000fe20004000000 */
[----:B------:R-:W-:Y:S06]  /*1840*/  BRA `(.L_x_22) ;  /* 0x0000000000547947 */ /* 0x000fec0003800000 */
.L_x_21:
[----:B------:R-:W-:-:S14]  /*1850*/  DSETP.NAN.AND P0, PT, R6, R6, PT ;  /* 0x000000060600722a */ /* 0x000fdc0003f08000 */
[----:B------:R-:W-:Y:S05]  /*1860*/  @P0 BRA `(.L_x_23) ;  /* 0x0000000000440947 */ /* 0x000fea0003800000 */
[----:B------:R-:W-:-:S14]  /*1870*/  DSETP.NAN.AND P0, PT, R8, R8, PT ;  /* 0x000000080800722a */ /* 0x000fdc0003f08000 */
[----:B------:R-:W-:Y:S05]  /*1880*/  @P0 BRA `(.L_x_24) ;  /* 0x0000000000300947 */ /* 0x000fea0003800000 */
[----:B------:R-:W-:Y:S01]  /*1890*/  ISETP.NE.AND P0, PT, R38, R39, PT ;  /* 0x000000272600720c */ /* 0x000fe20003f05270 */
[----:B------:R-:W-:Y:S02]  /*18a0*/  IMAD.MOV.U32 R12, RZ, RZ, 0x0 ;  /* 0x00000000ff0c7424 */ /* 0x000fe400078e00ff */
[----:B------:R-:W-:-:S10]  /*18b0*/  IMAD.MOV.U32 R13, RZ, RZ, -0x80000 ;  /* 0xfff80000ff0d7424 */ /* 0x000fd400078e00ff */
[----:B------:R-:W-:Y:S05]  /*18c0*/  @!P0 BRA `(.L_x_22) ;  /* 0x0000000000348947 */ /* 0x000fea0003800000 */
[----:B------:R-:W-:Y:S02]  /*18d0*/  ISETP.NE.AND P0, PT, R38, 0x7ff00000, PT ;  /* 0x7ff000002600780c */ /* 0x000fe40003f05270 */
[----:B------:R-:W-:Y:S02]  /*18e0*/  LOP3.LUT R13, R7, 0x80000000, R9, 0x48, !PT ;  /* 0x80000000070d7812 */ /* 0x000fe400078e4809 */
[----:B------:R-:W-:-:S13]  /*18f0*/  ISETP.EQ.OR P0, PT, R39, RZ, !P0 ;  /* 0x000000ff2700720c */ /* 0x000fda0004702670 */
[----:B------:R-:W-:Y:S01]  /*1900*/  @P0 LOP3.LUT R4, R13, 0x7ff00000, RZ, 0xfc, !PT ;  /* 0x7ff000000d040812 */ /* 0x000fe200078efcff */
[----:B------:R-:W-:Y:S02]  /*1910*/  @!P0 IMAD.MOV.U32 R12, RZ, RZ, RZ ;  /* 0x000000ffff0c8224 */ /* 0x000fe400078e00ff */
[----:B------:R-:W-:Y:S02]  /*1920*/  @P0 IMAD.MOV.U32 R12, RZ, RZ, RZ ;  /* 0x000000ffff0c0224 */ /* 0x000fe400078e00ff */
[----:B------:R-:W-:Y:S01]  /*1930*/  @P0 IMAD.MOV.U32 R13, RZ, RZ, R4 ;  /* 0x000000ffff0d0224 */ /* 0x000fe200078e0004 */
[----:B------:R-:W-:Y:S06]  /*1940*/  BRA `(.L_x_22) ;  /* 0x0000000000147947 */ /* 0x000fec0003800000 */
.L_x_24:
[----:B------:R-:W-:Y:S01]  /*1950*/  LOP3.LUT R13, R9, 0x80000, RZ, 0xfc, !PT ;  /* 0x00080000090d7812 */ /* 0x000fe200078efcff */
[----:B------:R-:W-:Y:S01]  /*1960*/  IMAD.MOV.U32 R12, RZ, RZ, R8 ;  /* 0x000000ffff0c7224 */ /* 0x000fe200078e0008 */
[----:B------:R-:W-:Y:S06]  /*1970*/  BRA `(.L_x_22) ;  /* 0x0000000000087947 */ /* 0x000fec0003800000 */
.L_x_23:
[----:B------:R-:W-:Y:S01]  /*1980*/  LOP3.LUT R13, R7, 0x80000, RZ, 0xfc, !PT ;  /* 0x00080000070d7812 */ /* 0x000fe200078efcff */
[----:B------:R-:W-:-:S07]  /*1990*/  IMAD.MOV.U32 R12, RZ, RZ, R6 ;  /* 0x000000ffff0c7224 */ /* 0x000fce00078e0006 */
.L_x_22:
[----:B------:R-:W-:Y:S05]  /*19a0*/  BSYNC.RECONVERGENT B1 ;  /* 0x0000000000017941 */ /* 0x000fea0003800200 */
.L_x_20:
[----:B------:R-:W-:Y:S02]  /*19b0*/  IMAD.MOV.U32 R4, RZ, RZ, R0 ;  /* 0x000000ffff047224 */ /* 0x000fe400078e0000 */
[----:B------:R-:W-:-:S04]  /*19c0*/  IMAD.MOV.U32 R5, RZ, RZ, 0x0 ;  /* 0x00000000ff057424 */ /* 0x000fc800078e00ff */
[----:B------:R-:W-:Y:S05]  /*19d0*/  RET.REL.NODEC R4 `(_Z3fftPdS_i) ;  /* 0xffffffe404887950 */ /* 0x000fea0003c3ffff */
        .weak           $__internal_1_$__cuda_sm20_dsqrt_rn_f64_mediumpath_v1
        .type           $__internal_1_$__cuda_sm20_dsqrt_rn_f64_mediumpath_v1,@function
        .size           $__internal_1_$__cuda_sm20_dsqrt_rn_f64_mediumpath_v1,($_Z3fftPdS_i$__internal_trig_reduction_slowpathd - $__internal_1_$__cuda_sm20_dsqrt_rn_f64_mediumpath_v1)
$__internal_1_$__cuda_sm20_dsqrt_rn_f64_mediumpath_v1:
[----:B------:R-:W-:Y:S01]  /*19e0*/  ISETP.GE.U32.AND P0, PT, R2, -0x3400000, PT ;  /* 0xfcc000000200780c */ /* 0x000fe20003f06070 */
[----:B------:R-:W-:Y:S01]  /*19f0*/  BSSY.RECONVERGENT B1, `(.L_x_25) ;  /* 0x0000024000017945 */ /* 0x000fe20003800200 */
[----:B------:R-:W-:-:S11]  /*1a00*/  IMAD.MOV.U32 R2, RZ, RZ, R12 ;  /* 0x000000ffff027224 */ /* 0x000fd600078e000c */
[----:B------:R-:W-:Y:S05]  /*1a10*/  @!P0 BRA `(.L_x_26) ;  /* 0x0000000000208947 */ /* 0x000fea0003800000 */
[----:B------:R-:W-:-:S10]  /*1a20*/  DFMA.RM R2, R2, R6, R8 ;  /* 0x000000060202722b */ /* 0x000fd40000004008 */
[----:B------:R-:W-:-:S05]  /*1a30*/  IADD3 R6, P0, PT, R2, 0x1, RZ ;  /* 0x0000000102067810 */ /* 0x000fca0007f1e0ff */
[----:B------:R-:W-:-:S06]  /*1a40*/  IMAD.X R7, RZ, RZ, R3, P0 ;  /* 0x000000ffff077224 */ /* 0x000fcc00000e0603 */
[----:B------:R-:W-:-:S08]  /*1a50*/  DFMA.RP R4, -R2, R6, R4 ;  /* 0x000000060204722b */ /* 0x000fd00000008104 */
[----:B------:R-:W-:-:S06]  /*1a60*/  DSETP.GT.AND P0, PT, R4, RZ, PT ;  /* 0x000000ff0400722a */ /* 0x000fcc0003f04000 */
[----:B------:R-:W-:Y:S02]  /*1a70*/  FSEL R2, R6, R2, P0 ;  /* 0x0000000206027208 */ /* 0x000fe40000000000 */
[----:B------:R-:W-:Y:S01]  /*1a80*/  FSEL R3, R7, R3, P0 ;  /* 0x0000000307037208 */ /* 0x000fe20000000000 */
[----:B------:R-:W-:Y:S06]  /*1a90*/  BRA `(.L_x_27) ;  /* 0x0000000000647947 */ /* 0x000fec0003800000 */
.L_x_26:
[----:B------:R-:W-:-:S14]  /*1aa0*/  DSETP.NE.AND P0, PT, R4, RZ, PT ;  /* 0x000000ff0400722a */ /* 0x000fdc0003f05000 */
[----:B------:R-:W-:Y:S05]  /*1ab0*/  @!P0 BRA `(.L_x_28) ;  /* 0x0000000000588947 */ /* 0x000fea0003800000 */
[----:B------:R-:W-:-:S13]  /*1ac0*/  ISETP.GE.AND P0, PT, R5, RZ, PT ;  /* 0x000000ff0500720c */ /* 0x000fda0003f06270 */
[----:B------:R-:W-:Y:S02]  /*1ad0*/  @!P0 IMAD.MOV.U32 R2, RZ, RZ, 0x0 ;  /* 0x00000000ff028424 */ /* 0x000fe400078e00ff */
[----:B------:R-:W-:Y:S01]  /*1ae0*/  @!P0 IMAD.MOV.U32 R3, RZ, RZ, -0x80000 ;  /* 0xfff80000ff038424 */ /* 0x000fe200078e00ff */
[----:B------:R-:W-:Y:S06]  /*1af0*/  @!P0 BRA `(.L_x_27) ;  /* 0x00000000004c8947 */ /* 0x000fec0003800000 */
[----:B------:R-:W-:-:S13]  /*1b00*/  ISETP.GT.AND P0, PT, R5, 0x7fefffff, PT ;  /* 0x7fefffff0500780c */ /* 0x000fda0003f04270 */
[----:B------:R-:W-:Y:S05]  /*1b10*/  @P0 BRA `(.L_x_28) ;  /* 0x0000000000400947 */ /* 0x000fea0003800000 */
[----:B------:R-:W-:Y:S01]  /*1b20*/  DMUL R2, R4, 8.11296384146066816958e+31 ;  /* 0x4690000004027828 */ /* 0x000fe20000000000 */
[----:B------:R-:W-:Y:S02]  /*1b30*/  IMAD.MOV.U32 R8, RZ, RZ, 0x0 ;  /* 0x00000000ff087424 */ /* 0x000fe400078e00ff */
[----:B------:R-:W-:Y:S02]  /*1b40*/  IMAD.MOV.U32 R4, RZ, RZ, RZ ;  /* 0x000000ffff047224 */ /* 0x000fe400078e00ff */
[----:B------:R-:W-:Y:S01]  /*1b50*/  IMAD.MOV.U32 R9, RZ, RZ, 0x3fd80000 ;  /* 0x3fd80000ff097424 */ /* 0x000fe200078e00ff */
[----:B------:R-:W0:Y:S03]  /*1b60*/  MUFU.RSQ64H R5, R3 ;  /* 0x0000000300057308 */ /* 0x000e260000001c00 */
[----:B0-----:R-:W-:-:S08]  /*1b70*/  DMUL R6, R4, R4 ;  /* 0x0000000404067228 */ /* 0x001fd00000000000 */
[----:B------:R-:W-:-:S08]  /*1b80*/  DFMA R6, R2, -R6, 1 ;  /* 0x3ff000000206742b */ /* 0x000fd00000000806 */
[----:B------:R-:W-:Y:S02]  /*1b90*/  DFMA R8, R6, R8, 0.5 ;  /* 0x3fe000000608742b */ /* 0x000fe40000000008 */
[----:B------:R-:W-:-:S08]  /*1ba0*/  DMUL R6, R4, R6 ;  /* 0x0000000604067228 */ /* 0x000fd00000000000 */
[----:B------:R-:W-:-:S08]  /*1bb0*/  DFMA R6, R8, R6, R4 ;  /* 0x000000060806722b */ /* 0x000fd00000000004 */
[----:B------:R-:W-:Y:S02]  /*1bc0*/  DMUL R4, R2, R6 ;  /* 0x0000000602047228 */ /* 0x000fe40000000000 */
[----:B------:R-:W-:-:S06]  /*1bd0*/  VIADD R7, R7, 0xfff00000 ;  /* 0xfff0000007077836 */ /* 0x000fcc0000000000 */
[----:B------:R-:W-:-:S08]  /*1be0*/  DFMA R8, R4, -R4, R2 ;  /* 0x800000040408722b */ /* 0x000fd00000000002 */
[----:B------:R-:W-:-:S10]  /*1bf0*/  DFMA R2, R6, R8, R4 ;  /* 0x000000080602722b */ /* 0x000fd40000000004 */
[----:B------:R-:W-:Y:S01]  /*1c00*/  VIADD R3, R3, 0xfcb00000 ;  /* 0xfcb0000003037836 */ /* 0x000fe20000000000 */
[----:B------:R-:W-:Y:S06]  /*1c10*/  BRA `(.L_x_27) ;  /* 0x0000000000047947 */ /* 0x000fec0003800000 */
.L_x_28:
[----:B------:R-:W-:-:S11]  /*1c20*/  DADD R2, R4, R4 ;  /* 0x0000000004027229 */ /* 0x000fd60000000004 */
.L_x_27:
[----:B------:R-:W-:Y:S05]  /*1c30*/  BSYNC.RECONVERGENT B1 ;  /* 0x0000000000017941 */ /* 0x000fea0003800200 */
.L_x_25:
[----:B------:R-:W-:Y:S02]  /*1c40*/  IMAD.MOV.U32 R4, RZ, RZ, R2 ;  /* 0x000000ffff047224 */ /* 0x000fe400078e0002 */
[----:B------:R-:W-:Y:S02]  /*1c50*/  IMAD.MOV.U32 R5, RZ, RZ, R3 ;  /* 0x000000ffff057224 */ /* 0x000fe400078e0003 */
[----:B------:R-:W-:Y:S02]  /*1c60*/  IMAD.MOV.U32 R2, RZ, RZ, R0 ;  /* 0x000000ffff027224 */ /* 0x000fe400078e0000 */
[----:B------:R-:W-:-:S04]  /*1c70*/  IMAD.MOV.U32 R3, RZ, RZ, 0x0 ;  /* 0x00000000ff037424 */ /* 0x000fc800078e00ff */
[----:B------:R-:W-:Y:S05]  /*1c80*/  RET.REL.NODEC R2 `(_Z3fftPdS_i) ;  /* 0xffffffe002dc7950 */ /* 0x000fea0003c3ffff */
        .type           $_Z3fftPdS_i$__internal_trig_reduction_slowpathd,@function
        .size           $_Z3fftPdS_i$__internal_trig_reduction_slowpathd,(.L_x_39 - $_Z3fftPdS_i$__internal_trig_reduction_slowpathd)
$_Z3fftPdS_i$__internal_trig_reduction_slowpathd:
[--C-:B------:R-:W-:Y:S01]  /*1c90*/  SHF.R.U32.HI R4, RZ, 0x14, R5.reuse ;  /* 0x00000014ff047819 */ /* 0x100fe20000011605 */
[----:B------:R-:W-:Y:S02]  /*1ca0*/  IMAD.MOV.U32 R34, RZ, RZ, R6 ;  /* 0x000000ffff227224 */ /* 0x000fe400078e0006 */
[----:B------:R-:W-:Y:S01]  /*1cb0*/  IMAD.MOV.U32 R35, RZ, RZ, R5 ;  /* 0x000000ffff237224 */ /* 0x000fe200078e0005 */
[----:B------:R-:W-:Y:S01]  /*1cc0*/  LOP3.LUT R7, R4, 0x7ff, RZ, 0xc0, !PT ;  /* 0x000007ff04077812 */ /* 0x000fe200078ec0ff */
[----:B------:R-:W-:-:S03]  /*1cd0*/  IMAD.MOV.U32 R6, RZ, RZ, RZ ;  /* 0x000000ffff067224 */ /* 0x000fc600078e00ff */
[----:B------:R-:W-:-:S13]  /*1ce0*/  ISETP.NE.AND P0, PT, R7, 0x7ff, PT ;  /* 0x000007ff0700780c */ /* 0x000fda0003f05270 */
[----:B------:R-:W-:Y:S05]  /*1cf0*/  @!P0 BRA `(.L_x_29) ;  /* 0x0000000800488947 */ /* 0x000fea0003800000 */
[----:B------:R-:W-:Y:S01]  /*1d00*/  VIADD R7, R7, 0xfffffc00 ;  /* 0xfffffc0007077836 */ /* 0x000fe20000000000 */
[----:B------:R-:W-:Y:S01]  /*1d10*/  BSSY.RECONVERGENT B2, `(.L_x_30) ;  /* 0x000002f000027945 */ /* 0x000fe20003800200 */
[----:B------:R-:W-:-:S03]  /*1d20*/  CS2R R12, SRZ ;  /* 0x00000000000c7805 */ /* 0x000fc6000001ff00 */
[----:B------:R-:W-:Y:S02]  /*1d30*/  SHF.R.U32.HI R6, RZ, 0x6, R7 ;  /* 0x00000006ff067819 */ /* 0x000fe40000011607 */
[----:B------:R-:W-:Y:S02]  /*1d40*/  ISETP.GE.U32.AND P0, PT, R7, 0x80, PT ;  /* 0x000000800700780c */ /* 0x000fe40003f06070 */
[C---:B------:R-:W-:Y:S02]  /*1d50*/  IADD3 R7, PT, PT, -R6.reuse, 0x13, RZ ;  /* 0x0000001306077810 */ /* 0x040fe40007ffe1ff */
[----:B------:R-:W-:Y:S02]  /*1d60*/  IADD3 R37, PT, PT, -R6, 0xf, RZ ;  /* 0x0000000f06257810 */ /* 0x000fe40007ffe1ff */
[----:B------:R-:W-:-:S04]  /*1d70*/  SEL R7, R7, 0x12, P0 ;  /* 0x0000001207077807 */ /* 0x000fc80000000000 */
[----:B------:R-:W-:-:S13]  /*1d80*/  ISETP.GE.AND P0, PT, R37, R7, PT ;  /* 0x000000072500720c */ /* 0x000fda0003f06270 */
[----:B------:R-:W-:Y:S05]  /*1d90*/  @P0 BRA `(.L_x_31) ;  /* 0x0000000000980947 */ /* 0x000fea0003800000 */
[----:B------:R-:W0:Y:S01]  /*1da0*/  LDC.64 R10, c[0x0][0x358] ;  /* 0x0000d600ff0a7b82 */ /* 0x000e220000000a00 */
[C---:B------:R-:W-:Y:S01]  /*1db0*/  SHF.L.U64.HI R8, R34.reuse, 0xb, R35 ;  /* 0x0000000b22087819 */ /* 0x040fe20000010223 */
[----:B------:R-:W-:Y:S01]  /*1dc0*/  BSSY.RECONVERGENT B3, `(.L_x_32) ;  /* 0x0000022000037945 */ /* 0x000fe20003800200 */
[----:B------:R-:W-:Y:S01]  /*1dd0*/  IMAD.SHL.U32 R9, R34, 0x800, RZ ;  /* 0x0000080022097824 */ /* 0x000fe200078e00ff */
[----:B------:R-:W-:Y:S01]  /*1de0*/  IADD3 R35, PT, PT, RZ, -R6, -R7 ;  /* 0x80000006ff237210 */ /* 0x000fe20007ffe807 */
[----:B------:R-:W-:Y:S01]  /*1df0*/  IMAD.MOV.U32 R34, RZ, RZ, RZ ;  /* 0x000000ffff227224 */ /* 0x000fe200078e00ff */
[----:B------:R-:W-:Y:S02]  /*1e00*/  CS2R R12, SRZ ;  /* 0x00000000000c7805 */ /* 0x000fe4000001ff00 */
[----:B------:R-:W-:-:S07]  /*1e10*/  LOP3.LUT R8, R8, 0x80000000, RZ, 0xfc, !PT ;  /* 0x8000000008087812 */ /* 0x000fce00078efcff */
.L_x_33:
[----:B------:R-:W1:Y:S01]  /*1e20*/  LDC.64 R14, c[0x4][RZ] ;  /* 0x01000000ff0e7b82 */ /* 0x000e620000000a00 */
[----:B0-----:R-:W-:Y:S02]  /*1e30*/  R2UR UR14, R10 ;  /* 0x000000000a0e72ca */ /* 0x001fe400000e0000 */
[----:B------:R-:W-:Y:S01]  /*1e40*/  R2UR UR15, R11 ;  /* 0x000000000b0f72ca */ /* 0x000fe200000e0000 */
[----:B-1----:R-:W-:-:S12]  /*1e50*/  IMAD.WIDE R14, R37, 0x8, R14 ;  /* 0x00000008250e7825 */ /* 0x002fd800078e020e */
[----:B------:R-:W2:Y:S01]  /*1e60*/  LDG.E.64.CONSTANT R14, desc[UR14][R14.64] ;  /* 0x0000000e0e0e7981 */ /* 0x000ea2000c1e9b00 */
[----:B------:R-:W-:Y:S02]  /*1e70*/  VIADD R35, R35, 0x1 ;  /* 0x0000000123237836 */ /* 0x000fe40000000000 */
[----:B------:R-:W-:Y:S02]  /*1e80*/  VIADD R37, R37, 0x1 ;  /* 0x0000000125257836 */ /* 0x000fe40000000000 */
[----:B--2---:R-:W-:-:S04]  /*1e90*/  IMAD.WIDE.U32 R12, P3, R14, R9, R12 ;  /* 0x000000090e0c7225 */ /* 0x004fc8000786000c */
[----:B------:R-:W-:Y:S02]  /*1ea0*/  IMAD R39, R14, R8, RZ ;  /* 0x000000080e277224 */ /* 0x000fe400078e02ff */
[CC--:B------:R-:W-:Y:S02]  /*1eb0*/  IMAD R36, R15.reuse, R9.reuse, RZ ;  /* 0x000000090f247224 */ /* 0x0c0fe400078e02ff */
[----:B------:R-:W-:Y:S01]  /*1ec0*/  IMAD.HI.U32 R41, R15, R9, RZ ;  /* 0x000000090f297227 */ /* 0x000fe200078e00ff */
[----:B------:R-:W-:-:S03]  /*1ed0*/  IADD3 R13, P0, PT, R39, R13, RZ ;  /* 0x0000000d270d7210 */ /* 0x000fc60007f1e0ff */
[----:B------:R-:W-:Y:S01]  /*1ee0*/  IMAD R39, R34, 0x8, R1 ;  /* 0x0000000822277824 */ /* 0x000fe200078e0201 */
[----:B------:R-:W-:Y:S01]  /*1ef0*/  IADD3 R13, P1, PT, R36, R13, RZ ;  /* 0x0000000d240d7210 */ /* 0x000fe20007f3e0ff */
[----:B------:R-:W-:-:S04]  /*1f00*/  IMAD.HI.U32 R36, R14, R8, RZ ;  /* 0x000000080e247227 */ /* 0x000fc800078e00ff */
[----:B------:R-:W-:Y:S01]  /*1f10*/  IMAD.X R14, RZ, RZ, R36, P3 ;  /* 0x000000ffff0e7224 */ /* 0x000fe200018e0624 */
[----:B------:R0:W-:Y:S01]  /*1f20*/  STL.64 [R39], R12 ;  /* 0x0000000c27007387 */ /* 0x0001e20000100a00 */
[----:B------:R-:W-:-:S03]  /*1f30*/  IMAD.HI.U32 R36, R15, R8, RZ ;  /* 0x000000080f247227 */ /* 0x000fc600078e00ff */
[----:B------:R-:W-:Y:S01]  /*1f40*/  IADD3.X R14, P0, PT, R41, R14, RZ, P0, !PT ;  /* 0x0000000e290e7210 */ /* 0x000fe2000071e4ff */
[----:B------:R-:W-:Y:S02]  /*1f50*/  IMAD R15, R15, R8, RZ ;  /* 0x000000080f0f7224 */ /* 0x000fe400078e02ff */
[----:B------:R-:W-:-:S03]  /*1f60*/  VIADD R34, R34, 0x1 ;  /* 0x0000000122227836 */ /* 0x000fc60000000000 */
[----:B------:R-:W-:Y:S01]  /*1f70*/  IADD3.X R15, P1, PT, R15, R14, RZ, P1, !PT ;  /* 0x0000000e0f0f7210 */ /* 0x000fe20000f3e4ff */
[----:B------:R-:W-:Y:S01]  /*1f80*/  IMAD.X R14, RZ, RZ, R36, P0 ;  /* 0x000000ffff0e7224 */ /* 0x000fe200000e0624 */
[----:B------:R-:W-:-:S03]  /*1f90*/  ISETP.NE.AND P0, PT, R35, -0xf, PT ;  /* 0xfffffff12300780c */ /* 0x000fc60003f05270 */
[----:B------:R-:W-:Y:S02]  /*1fa0*/  IMAD.X R14, RZ, RZ, R14, P1 ;  /* 0x000000ffff0e7224 */ /* 0x000fe400008e060e */
[----:B0-----:R-:W-:Y:S02]  /*1fb0*/  IMAD.MOV.U32 R12, RZ, RZ, R15 ;  /* 0x000000ffff0c7224 */ /* 0x001fe400078e000f */
[----:B------:R-:W-:-:S06]  /*1fc0*/  IMAD.MOV.U32 R13, RZ, RZ, R14 ;  /* 0x000000ffff0d7224 */ /* 0x000fcc00078e000e */
[----:B------:R-:W-:Y:S05]  /*1fd0*/  @P0 BRA `(.L_x_33) ;  /* 0xfffffffc00900947 */ /* 0x000fea000383ffff */
[----:B------:R-:W-:Y:S05]  /*1fe0*/  BSYNC.RECONVERGENT B3 ;  /* 0x0000000000037941 */ /* 0x000fea0003800200 */
.L_x_32:
[----:B------:R-:W-:-:S07]  /*1ff0*/  IMAD.MOV.U32 R37, RZ, RZ, R7 ;  /* 0x000000ffff257224 */ /* 0x000fce00078e0007 */
.L_x_31:
[----:B------:R-:W-:Y:S05]  /*2000*/  BSYNC.RECONVERGENT B2 ;  /* 0x0000000000027941 */ /* 0x000fea0003800200 */
.L_x_30:
[----:B------:R-:W-:Y:S01]  /*2010*/  LOP3.LUT P0, R41, R4, 0x3f, RZ, 0xc0, !PT ;  /* 0x0000003f04297812 */ /* 0x000fe2000780c0ff */
[----:B------:R-:W-:-:S04]  /*2020*/  IMAD.IADD R6, R6, 0x1, R37 ;  /* 0x0000000106067824 */ /* 0x000fc800078e0225 */
[----:B------:R-:W-:-:S05]  /*2030*/  IMAD.U32 R43, R6, 0x8, R1 ;  /* 0x00000008062b7824 */ /* 0x000fca00078e0001 */
[----:B------:R0:W-:Y:S04]  /*2040*/  STL.64 [R43+-0x78], R12 ;  /* 0xffff880c2b007387 */ /* 0x0001e80000100a00 */
[----:B------:R-:W2:Y:S04]  /*2050*/  @P0 LDL.64 R14, [R1+0x8] ;  /* 0x00000800010e0983 */ /* 0x000ea80000100a00 */
[----:B------:R-:W3:Y:S04]  /*2060*/  LDL.64 R8, [R1+0x10] ;  /* 0x0000100001087983 */ /* 0x000ee80000100a00 */
[----:B------:R-:W0:Y:S01]  /*2070*/  LDL.64 R6, [R1+0x18] ;  /* 0x0000180001067983 */ /* 0x000e220000100a00 */
[----:B------:R-:W-:Y:S01]  /*2080*/  @P0 LOP3.LUT R4, R41, 0x3f, RZ, 0x3c, !PT ;  /* 0x0000003f29040812 */ /* 0x000fe200078e3cff */
[----:B------:R-:W-:Y:S01]  /*2090*/  BSSY.RECONVERGENT B2, `(.L_x_34) ;  /* 0x0000034000027945 */ /* 0x000fe20003800200 */
[----:B--2---:R-:W-:-:S02]  /*20a0*/  @P0 SHF.R.U64 R11, R14, 0x1, R15 ;  /* 0x000000010e0b0819 */ /* 0x004fc4000000120f */
[----:B------:R-:W-:Y:S02]  /*20b0*/  @P0 SHF.R.U32.HI R15, RZ, 0x1, R15 ;  /* 0x00000001ff0f0819 */ /* 0x000fe4000001160f */
[--C-:B---3--:R-:W-:Y:S02]  /*20c0*/  @P0 SHF.R.U32.HI R39, RZ, 0x1, R9.reuse ;  /* 0x00000001ff270819 */ /* 0x108fe40000011609 */
[C---:B------:R-:W-:Y:S02]  /*20d0*/  @P0 SHF.R.U64 R37, R8.reuse, 0x1, R9 ;  /* 0x0000000108250819 */ /* 0x040fe40000001209 */
[CC--:B------:R-:W-:Y:S02]  /*20e0*/  @P0 SHF.L.U32 R35, R8.reuse, R41.reuse, RZ ;  /* 0x0000002908230219 */ /* 0x0c0fe400000006ff */
[----:B------:R-:W-:Y:S02]  /*20f0*/  @P0 SHF.R.U64 R10, R11, R4, R15 ;  /* 0x000000040b0a0219 */ /* 0x000fe4000000120f */
[----:B------:R-:W-:-:S02]  /*2100*/  @P0 SHF.L.U64.HI R14, R8, R41, R9 ;  /* 0x00000029080e0219 */ /* 0x000fc40000010209 */
[-C--:B------:R-:W-:Y:S02]  /*2110*/  @P0 SHF.R.U32.HI R11, RZ, R4.reuse, R15 ;  /* 0x00000004ff0b0219 */ /* 0x080fe4000001160f */
[----:B0-----:R-:W-:Y:S02]  /*2120*/  @P0 SHF.L.U32 R12, R6, R41, RZ ;  /* 0x00000029060c0219 */ /* 0x001fe400000006ff */
[----:B------:R-:W-:Y:S02]  /*2130*/  @P0 SHF.R.U64 R37, R37, R4, R39 ;  /* 0x0000000425250219 */ /* 0x000fe40000001227 */
[----:B------:R-:W-:Y:S02]  /*2140*/  @P0 LOP3.LUT R8, R35, R10, RZ, 0xfc, !PT ;  /* 0x0000000a23080212 */ /* 0x000fe400078efcff */
[----:B------:R-:W-:Y:S02]  /*2150*/  @P0 LOP3.LUT R9, R14, R11, RZ, 0xfc, !PT ;  /* 0x0000000b0e090212 */ /* 0x000fe400078efcff */
[----:B------:R-:W-:-:S02]  /*2160*/  @P0 SHF.L.U64.HI R41, R6, R41, R7 ;  /* 0x0000002906290219 */ /* 0x000fc40000010207 */
[----:B------:R-:W-:Y:S01]  /*2170*/  @P0 LOP3.LUT R6, R12, R37, RZ, 0xfc, !PT ;  /* 0x000000250c060212 */ /* 0x000fe200078efcff */
[C---:B------:R-:W-:Y:S01]  /*2180*/  IMAD.SHL.U32 R12, R8.reuse, 0x4, RZ ;  /* 0x00000004080c7824 */ /* 0x040fe200078e00ff */
[----:B------:R-:W-:Y:S02]  /*2190*/  @P0 SHF.R.U32.HI R4, RZ, R4, R39 ;  /* 0x00000004ff040219 */ /* 0x000fe40000011627 */
[----:B------:R-:W-:Y:S02]  /*21a0*/  SHF.L.U64.HI R13, R8, 0x2, R9 ;  /* 0x00000002080d7819 */ /* 0x000fe40000010209 */
[----:B------:R-:W-:Y:S02]  /*21b0*/  @P0 LOP3.LUT R7, R41, R4, RZ, 0xfc, !PT ;  /* 0x0000000429070212 */ /* 0x000fe400078efcff */
[----:B------:R-:W-:Y:S02]  /*21c0*/  SHF.L.W.U32.HI R9, R9, 0x2, R6 ;  /* 0x0000000209097819 */ /* 0x000fe40000010e06 */
[----:B------:R-:W-:-:S02]  /*21d0*/  IADD3 RZ, P0, PT, RZ, -R12, RZ ;  /* 0x8000000cffff7210 */ /* 0x000fc40007f1e0ff */
[----:B------:R-:W-:Y:S02]  /*21e0*/  LOP3.LUT R4, RZ, R13, RZ, 0x33, !PT ;  /* 0x0000000dff047212 */ /* 0x000fe400078e33ff */
[----:B------:R-:W-:Y:S02]  /*21f0*/  SHF.L.W.U32.HI R6, R6, 0x2, R7 ;  /* 0x0000000206067819 */ /* 0x000fe40000010e07 */
[----:B------:R-:W-:Y:S02]  /*2200*/  LOP3.LUT R8, RZ, R9, RZ, 0x33, !PT ;  /* 0x00000009ff087212 */ /* 0x000fe400078e33ff */
[----:B------:R-:W-:Y:S02]  /*2210*/  IADD3.X R10, P0, PT, RZ, R4, RZ, P0, !PT ;  /* 0x00000004ff0a7210 */ /* 0x000fe4000071e4ff */
[----:B------:R-:W-:Y:S02]  /*2220*/  LOP3.LUT R11, RZ, R6, RZ, 0x33, !PT ;  /* 0x00000006ff0b7212 */ /* 0x000fe400078e33ff */
[----:B------:R-:W-:-:S02]  /*2230*/  IADD3.X R4, P1, PT, RZ, R8, RZ, P0, !PT ;  /* 0x00000008ff047210 */ /* 0x000fc4000073e4ff */
[----:B------:R-:W-:-:S03]  /*2240*/  ISETP.GT.U32.AND P3, PT, R9, -0x1, PT ;  /* 0xffffffff0900780c */ /* 0x000fc60003f64070 */
[----:B------:R-:W-:Y:S01]  /*2250*/  IMAD.X R11, RZ, RZ, R11, P1 ;  /* 0x000000ffff0b7224 */ /* 0x000fe200008e060b */
[----:B------:R-:W-:-:S04]  /*2260*/  ISETP.GT.AND.EX P0, PT, R6, -0x1, PT, P3 ;  /* 0xffffffff0600780c */ /* 0x000fc80003f04330 */
[----:B------:R-:W-:Y:S02]  /*2270*/  SEL R8, R6, R11, P0 ;  /* 0x0000000b06087207 */ /* 0x000fe40000000000 */
[----:B------:R-:W-:Y:S02]  /*2280*/  SEL R35, R9, R4, P0 ;  /* 0x0000000409237207 */ /* 0x000fe40000000000 */
[----:B------:R-:W-:Y:S02]  /*2290*/  ISETP.NE.U32.AND P1, PT, R8, RZ, PT ;  /* 0x000000ff0800720c */ /* 0x000fe40003f25070 */
[----:B------:R-:W-:Y:S02]  /*22a0*/  SEL R13, R13, R10, P0 ;  /* 0x0000000a0d0d7207 */ /* 0x000fe40000000000 */
[----:B------:R-:W-:Y:S01]  /*22b0*/  SEL R9, R35, R8, !P1 ;  /* 0x0000000823097207 */ /* 0x000fe20004800000 */
[----:B------:R-:W-:-:S05]  /*22c0*/  @!P0 IMAD.MOV R12, RZ, RZ, -R12 ;  /* 0x000000ffff0c8224 */ /* 0x000fca00078e0a0c */
[----:B------:R-:W0:Y:S02]  /*22d0*/  FLO.U32 R9, R9 ;  /* 0x0000000900097300 */ /* 0x000e2400000e0000 */
[C---:B0-----:R-:W-:Y:S02]  /*22e0*/  IADD3 R11, PT, PT, -R9.reuse, 0x1f, RZ ;  /* 0x0000001f090b7810 */ /* 0x041fe40007ffe1ff */
[----:B------:R-:W-:-:S03]  /*22f0*/  IADD3 R4, PT, PT, -R9, 0x3f, RZ ;  /* 0x0000003f09047810 */ /* 0x000fc60007ffe1ff */
[----:B------:R-:W-:-:S05]  /*2300*/  @P1 IMAD.MOV R4, RZ, RZ, R11 ;  /* 0x000000ffff041224 */ /* 0x000fca00078e020b */
[----:B------:R-:W-:-:S13]  /*2310*/  ISETP.NE.AND P1, PT, R4, RZ, PT ;  /* 0x000000ff0400720c */ /* 0x000fda0003f25270 */
[----:B------:R-:W-:Y:S05]  /*2320*/  @!P1 BRA `(.L_x_35) ;  /* 0x0000000000289947 */ /* 0x000fea0003800000 */
[--C-:B------:R-:W-:Y:S02]  /*2330*/  SHF.R.U64 R11, R12, 0x1, R13.reuse ;  /* 0x000000010c0b7819 */ /* 0x100fe4000000120d */
[C---:B------:R-:W-:Y:S02]  /*2340*/  LOP3.LUT R9, R4.reuse, 0x3f, RZ, 0xc0, !PT ;  /* 0x0000003f04097812 */ /* 0x040fe400078ec0ff */
[----:B------:R-:W-:Y:S02]  /*2350*/  SHF.R.U32.HI R13, RZ, 0x1, R13 ;  /* 0x00000001ff0d7819 */ /* 0x000fe4000001160d */
[----:B------:R-:W-:Y:S02]  /*2360*/  LOP3.LUT R10, R4, 0x3f, RZ, 0xc, !PT ;  /* 0x0000003f040a7812 */ /* 0x000fe400078e0cff */
[CC--:B------:R-:W-:Y:S02]  /*2370*/  SHF.L.U64.HI R15, R35.reuse, R9.reuse, R8 ;  /* 0x00000009230f7219 */ /* 0x0c0fe40000010208 */
[----:B------:R-:W-:-:S02]  /*2380*/  SHF.L.U32 R9, R35, R9, RZ ;  /* 0x0000000923097219 */ /* 0x000fc400000006ff */
[-CC-:B------:R-:W-:Y:S02]  /*2390*/  SHF.R.U64 R8, R11, R10.reuse, R13.reuse ;  /* 0x0000000a0b087219 */ /* 0x180fe4000000120d */
[----:B------:R-:W-:Y:S02]  /*23a0*/  SHF.R.U32.HI R10, RZ, R10, R13 ;  /* 0x0000000aff0a7219 */ /* 0x000fe4000001160d */
[----:B------:R-:W-:Y:S02]  /*23b0*/  LOP3.LUT R35, R9, R8, RZ, 0xfc, !PT ;  /* 0x0000000809237212 */ /* 0x000fe400078efcff */
[----:B------:R-:W-:-:S07]  /*23c0*/  LOP3.LUT R8, R15, R10, RZ, 0xfc, !PT ;  /* 0x0000000a0f087212 */ /* 0x000fce00078efcff */
.L_x_35:
[----:B------:R-:W-:Y:S05]  /*23d0*/  BSYNC.RECONVERGENT B2 ;  /* 0x0000000000027941 */ /* 0x000fea0003800200 */
.L_x_34:
[----:B------:R-:W-:-:S04]  /*23e0*/  IMAD.WIDE.U32 R12, R35, 0x2168c235, RZ ;  /* 0x2168c235230c7825 */ /* 0x000fc800078e00ff */
[----:B------:R-:W-:Y:S01]  /*23f0*/  IMAD.MOV.U32 R10, RZ, RZ, R13 ;  /* 0x000000ffff0a7224 */ /* 0x000fe200078e000d */
[----:B------:R-:W-:Y:S01]  /*2400*/  IADD3 RZ, P1, PT, R12, R12, RZ ;  /* 0x0000000c0cff7210 */ /* 0x000fe20007f3e0ff */
[----:B------:R-:W-:Y:S02]  /*2410*/  IMAD.MOV.U32 R11, RZ, RZ, RZ ;  /* 0x000000ffff0b7224 */ /* 0x000fe400078e00ff */
[----:B------:R-:W-:-:S04]  /*2420*/  IMAD.HI.U32 R9, R8, -0x36f0255e, RZ ;  /* 0xc90fdaa208097827 */ /* 0x000fc800078e00ff */
[----:B------:R-:W-:-:S04]  /*2430*/  IMAD.WIDE.U32 R10, R35, -0x36f0255e, R10 ;  /* 0xc90fdaa2230a7825 */ /* 0x000fc800078e000a */
[C---:B------:R-:W-:Y:S02]  /*2440*/  IMAD R13, R8.reuse, -0x36f0255e, RZ ;  /* 0xc90fdaa2080d7824 */ /* 0x040fe400078e02ff */
[----:B------:R-:W-:-:S04]  /*2450*/  IMAD.WIDE.U32 R10, P3, R8, 0x2168c235, R10 ;  /* 0x2168c235080a7825 */ /* 0x000fc8000786000a */
[----:B------:R-:W-:Y:S01]  /*2460*/  IMAD.X R8, RZ, RZ, R9, P3 ;  /* 0x000000ffff087224 */ /* 0x000fe200018e0609 */
[----:B------:R-:W-:Y:S02]  /*2470*/  IADD3 R9, P3, PT, R13, R11, RZ ;  /* 0x0000000b0d097210 */ /* 0x000fe40007f7e0ff */
[----:B------:R-:W-:Y:S02]  /*2480*/  IADD3.X RZ, P1, PT, R10, R10, RZ, P1, !PT ;  /* 0x0000000a0aff7210 */ /* 0x000fe40000f3e4ff */
[C---:B------:R-:W-:Y:S01]  /*2490*/  ISETP.GT.U32.AND P4, PT, R9.reuse, RZ, PT ;  /* 0x000000ff0900720c */ /* 0x040fe20003f84070 */
[----:B------:R-:W-:Y:S01]  /*24a0*/  IMAD.X R8, RZ, RZ, R8, P3 ;  /* 0x000000ffff087224 */ /* 0x000fe200018e0608 */
[----:B------:R-:W-:-:S04]  /*24b0*/  IADD3.X R10, P3, PT, R9, R9, RZ, P1, !PT ;  /* 0x00000009090a7210 */ /* 0x000fc80000f7e4ff */
[C---:B------:R-:W-:Y:S01]  /*24c0*/  ISETP.GT.AND.EX P1, PT, R8.reuse, RZ, PT, P4 ;  /* 0x000000ff0800720c */ /* 0x040fe20003f24340 */
[----:B------:R-:W-:-:S03]  /*24d0*/  IMAD.X R11, R8, 0x1, R8, P3 ;  /* 0x00000001080b7824 */ /* 0x000fc600018e0608 */
[----:B------:R-:W-:Y:S02]  /*24e0*/  SEL R10, R10, R9, P1 ;  /* 0x000000090a0a7207 */ /* 0x000fe40000800000 */
[----:B------:R-:W-:Y:S02]  /*24f0*/  SEL R9, R11, R8, P1 ;  /* 0x000000080b097207 */ /* 0x000fe40000800000 */
[----:B------:R-:W-:Y:S02]  /*2500*/  IADD3 R8, P3, PT, R10, 0x1, RZ ;  /* 0x000000010a087810 */ /* 0x000fe40007f7e0ff */
[----:B------:R-:W-:Y:S02]  /*2510*/  SEL R11, RZ, 0xffffffff, !P1 ;  /* 0xffffffffff0b7807 */ /* 0x000fe40004800000 */
[----:B------:R-:W-:Y:S01]  /*2520*/  LOP3.LUT P1, R5, R5, 0x80000000, RZ, 0xc0, !PT ;  /* 0x8000000005057812 */ /* 0x000fe2000782c0ff */
[----:B------:R-:W-:Y:S02]  /*2530*/  IMAD.X R9, RZ, RZ, R9, P3 ;  /* 0x000000ffff097224 */ /* 0x000fe400018e0609 */
[----:B------:R-:W-:Y:S01]  /*2540*/  IMAD.IADD R4, R11, 0x1, -R4 ;  /* 0x000000010b047824 */ /* 0x000fe200078e0a04 */
[----:B------:R-:W-:-:S02]  /*2550*/  SHF.R.U32.HI R11, RZ, 0x1e, R7 ;  /* 0x0000001eff0b7819 */ /* 0x000fc40000011607 */
[----:B------:R-:W-:Y:S01]  /*2560*/  SHF.R.U64 R8, R8, 0xa, R9 ;  /* 0x0000000a08087819 */ /* 0x000fe20000001209 */
[----:B------:R-:W-:Y:S01]  /*2570*/  IMAD.SHL.U32 R4, R4, 0x100000, RZ ;  /* 0x0010000004047824 */ /* 0x000fe200078e00ff */
[----:B------:R-:W-:Y:S02]  /*2580*/  LEA.HI R6, R6, R11, RZ, 0x1 ;  /* 0x0000000b06067211 */ /* 0x000fe400078f08ff */
[----:B------:R-:W-:Y:S02]  /*2590*/  IADD3 R8, P3, PT, R8, 0x1, RZ ;  /* 0x0000000108087810 */ /* 0x000fe40007f7e0ff */
[----:B------:R-:W-:Y:S01]  /*25a0*/  @!P0 LOP3.LUT R5, R5, 0x80000000, RZ, 0x3c, !PT ;  /* 0x8000000005058812 */ /* 0x000fe200078e3cff */
[----:B------:R-:W-:Y:S01]  /*25b0*/  @P1 IMAD.MOV R6, RZ, RZ, -R6 ;  /* 0x000000ffff061224 */ /* 0x000fe200078e0a06 */
[----:B------:R-:W-:-:S04]  /*25c0*/  LEA.HI.X R9, R9, RZ, RZ, 0x16, P3 ;  /* 0x000000ff09097211 */ /* 0x000fc800018fb4ff */
[--C-:B------:R-:W-:Y:S02]  /*25d0*/  SHF.R.U64 R8, R8, 0x1, R9.reuse ;  /* 0x0000000108087819 */ /* 0x100fe40000001209 */
[----:B------:R-:W-:Y:S02]  /*25e0*/  SHF.R.U32.HI R7, RZ, 0x1, R9 ;  /* 0x00000001ff077819 */ /* 0x000fe40000011609 */
[----:B------:R-:W-:-:S04]  /*25f0*/  IADD3 R34, P3, P4, RZ, RZ, R8 ;  /* 0x000000ffff227210 */ /* 0x000fc80007c7e008 */
[----:B------:R-:W-:-:S04]  /*2600*/  IADD3.X R4, PT, PT, R4, 0x3fe00000, R7, P3, P4 ;  /* 0x3fe0000004047810 */ /* 0x000fc80001fe8407 */
[----:B------:R-:W-:-:S07]  /*2610*/  LOP3.LUT R35, R4, R5, RZ, 0xfc, !PT ;  /* 0x0000000504237212 */ /* 0x000fce00078efcff */
.L_x_29:
[----:B------:R-:W-:Y:S02]  /*2620*/  IMAD.MOV.U32 R4, RZ, RZ, R0 ;  /* 0x000000ffff047224 */ /* 0x000fe400078e0000 */
[----:B------:R-:W-:-:S04]  /*2630*/  IMAD.MOV.U32 R5, RZ, RZ, 0x0 ;  /* 0x00000000ff057424 */ /* 0x000fc800078e00ff */
[----:B------:R-:W-:Y:S05]  /*2640*/  RET.REL.NODEC R4 `(_Z3fftPdS_i) ;  /* 0xffffffd8046c7950 */ /* 0x000fea0003c3ffff */
.L_x_36:
[----:B------:R-:W-:-:S00]  /*2650*/  BRA `(.L_x_36) ;  /* 0xfffffffc00fc7947 */ /* 0x000fc0000383ffff */
[----:B------:R-:W-:-:S00]  /*2660*/  NOP ;  /* 0x0000000000007918 */ /* 0x000fc00000000000 */
        /* <DEDUP_REMOVED lines=9> */
.L_x_39:


//--------------------- .nv.global.init           --------------------------
	.section	.nv.global.init,"aw",@progbits
	.align	16
.nv.global.init:
	.type		__cudart_sin_cos_coeffs,@object
	.size		__cudart_sin_cos_coeffs,(__cudart_i2opi_d - __cudart_sin_cos_coeffs)
__cudart_sin_cos_coeffs:
        /*0000*/ 	.byte	0x46, 0xd2, 0xb0, 0x2c, 0xf1, 0xe5, 0x5a, 0xbe, 0x92, 0xe3, 0xac, 0x69, 0xe3, 0x1d, 0xc7, 0x3e
        /*0010*/ 	.byte	0xa1, 0x62, 0xdb, 0x19, 0xa0, 0x01, 0x2a, 0xbf, 0x18, 0x08, 0x11, 0x11, 0x11, 0x11, 0x81, 0x3f
        /*0020*/ 	.byte	0x54, 0x55, 0x55, 0x55, 0x55, 0x55, 0xc5, 0xbf, 0x00, 0x00, 0x00, 0x00, 0x00, 0x00, 0x00, 0x00
        /*0030*/ 	.byte	0x00, 0x00, 0x00, 0x00, 0x00, 0x00, 0x00, 0x00, 0x64, 0x81, 0xfd, 0x20, 0x83, 0xff, 0xa8, 0xbd
        /*0040*/ 	.byte	0x28, 0x85, 0xef, 0xc1, 0xa7, 0xee, 0x21, 0x3e, 0xd9, 0xe6, 0x06, 0x8e, 0x4f, 0x7e, 0x92, 0xbe
        /*0050*/ 	.byte	0xe9, 0xbc, 0xdd, 0x19, 0xa0, 0x01, 0xfa, 0x3e, 0x47, 0x5d, 0xc1, 0x16, 0x6c, 0xc1, 0x56, 0xbf
        /*0060*/ 	.byte	0x51, 0x55, 0x55, 0x55, 0x55, 0x55, 0xa5, 0x3f, 0x00, 0x00, 0x00, 0x00, 0x00, 0x00, 0xe0, 0xbf
        /*0070*/ 	.byte	0x00, 0x00, 0x00, 0x00, 0x00, 0x00, 0xf0, 0x3f, 0x00, 0x00, 0x00, 0x00, 0x00, 0x00, 0x00, 0x00
	.type		__cudart_i2opi_d,@object
	.size		__cudart_i2opi_d,(.L_0 - __cudart_i2opi_d)
__cudart_i2opi_d:
        /* <DEDUP_REMOVED lines=9> */
.L_0:


//--------------------- .nv.shared.reserved.0     --------------------------
	.section	.nv.shared.reserved.0,"aw",@nobits
	.weak		__nv_reservedSMEM_offset_0_alias
	.size		__nv_reservedSMEM_offset_0_alias, 0, 64
	.other		__nv_reservedSMEM_offset_0_alias,@"STO_CUDA_RESERVED_SHARED STV_DEFAULT"
__nv_reservedSMEM_offset_0_alias:
	.zero		0
	.zero		64


//--------------------- .nv.constant0._Z3fftPdS_i --------------------------
	.section	.nv.constant0._Z3fftPdS_i,"a",@progbits
	.sectionflags	@""
	.align	4
.nv.constant0._Z3fftPdS_i:
	.zero		916


//--------------------- SYMBOLS --------------------------

	.type		.nv.reservedSmem.offset0,@object
	.size		.nv.reservedSmem.offset0,0x4
